//
// Generated by NVIDIA NVVM Compiler
//
// Compiler Build ID: CL-36424714
// Cuda compilation tools, release 13.0, V13.0.88
// Based on NVVM 20.0.0
//

.version 9.0
.target sm_100
.address_size 64

	// .globl	_Z23eucldist_sorted_rho_expPKfPfiiif
// _ZZ23eucldist_sorted_rho_expPKfPfiiifE2sA has been demoted
// _ZZ23eucldist_sorted_rho_expPKfPfiiifE4rho1 has been demoted

.visible .entry _Z23eucldist_sorted_rho_expPKfPfiiif(
	.param .u64 .ptr .align 1 _Z23eucldist_sorted_rho_expPKfPfiiif_param_0,
	.param .u64 .ptr .align 1 _Z23eucldist_sorted_rho_expPKfPfiiif_param_1,
	.param .u32 _Z23eucldist_sorted_rho_expPKfPfiiif_param_2,
	.param .u32 _Z23eucldist_sorted_rho_expPKfPfiiif_param_3,
	.param .u32 _Z23eucldist_sorted_rho_expPKfPfiiif_param_4,
	.param .f32 _Z23eucldist_sorted_rho_expPKfPfiiif_param_5
)
{
	.reg .pred 	%p<226>;
	.reg .b32 	%r<278>;
	.reg .b32 	%f<876>;
	.reg .b64 	%rd<46>;
	// demoted variable
	.shared .align 4 .b8 _ZZ23eucldist_sorted_rho_expPKfPfiiifE2sA[832];
	// demoted variable
	.shared .align 4 .b8 _ZZ23eucldist_sorted_rho_expPKfPfiiifE4rho1[8192];
	ld.param.u64 	%rd4, [_Z23eucldist_sorted_rho_expPKfPfiiif_param_0];
	ld.param.u64 	%rd3, [_Z23eucldist_sorted_rho_expPKfPfiiif_param_1];
	ld.param.u32 	%r81, [_Z23eucldist_sorted_rho_expPKfPfiiif_param_2];
	ld.param.u32 	%r82, [_Z23eucldist_sorted_rho_expPKfPfiiif_param_3];
	ld.param.u32 	%r83, [_Z23eucldist_sorted_rho_expPKfPfiiif_param_4];
	ld.param.f32 	%f131, [_Z23eucldist_sorted_rho_expPKfPfiiif_param_5];
	cvta.to.global.u64 	%rd1, %rd4;
	mov.u32 	%r84, %ctaid.x;
	mov.u32 	%r85, %ctaid.y;
	mov.u32 	%r86, %nctaid.x;
	mad.lo.s32 	%r87, %r85, %r86, %r84;
	shl.b32 	%r1, %r87, 4;
	mov.u32 	%r2, %tid.x;
	setp.ge.s32 	%p1, %r2, %r83;
	@%p1 bra 	$L__BB0_48;
	setp.ge.s32 	%p2, %r1, %r81;
	mov.f32 	%f802, 0f7F7FF023;
	@%p2 bra 	$L__BB0_3;
	mad.lo.s32 	%r88, %r1, %r83, %r2;
	mul.wide.s32 	%rd5, %r88, 4;
	add.s64 	%rd6, %rd1, %rd5;
	ld.global.f32 	%f802, [%rd6];
$L__BB0_3:
	shl.b32 	%r89, %r2, 6;
	mov.u32 	%r90, _ZZ23eucldist_sorted_rho_expPKfPfiiifE2sA;
	add.s32 	%r3, %r90, %r89;
	st.shared.f32 	[%r3], %f802;
	add.s32 	%r4, %r1, 1;
	setp.lt.s32 	%p3, %r4, %r81;
	@%p3 bra 	$L__BB0_5;
	mov.b32 	%r91, 2139090979;
	st.shared.u32 	[%r3+4], %r91;
	bra.uni 	$L__BB0_6;
$L__BB0_5:
	mad.lo.s32 	%r92, %r4, %r83, %r2;
	mul.wide.s32 	%rd7, %r92, 4;
	add.s64 	%rd8, %rd1, %rd7;
	ld.global.f32 	%f133, [%rd8];
	st.shared.f32 	[%r3+4], %f133;
$L__BB0_6:
	add.s32 	%r5, %r1, 2;
	setp.lt.s32 	%p4, %r5, %r81;
	@%p4 bra 	$L__BB0_8;
	mov.b32 	%r93, 2139090979;
	st.shared.u32 	[%r3+8], %r93;
	bra.uni 	$L__BB0_9;
$L__BB0_8:
	mad.lo.s32 	%r94, %r5, %r83, %r2;
	mul.wide.s32 	%rd9, %r94, 4;
	add.s64 	%rd10, %rd1, %rd9;
	ld.global.f32 	%f134, [%rd10];
	st.shared.f32 	[%r3+8], %f134;
$L__BB0_9:
	add.s32 	%r6, %r1, 3;
	setp.lt.s32 	%p5, %r6, %r81;
	@%p5 bra 	$L__BB0_11;
	mov.b32 	%r95, 2139090979;
	st.shared.u32 	[%r3+12], %r95;
	bra.uni 	$L__BB0_12;
$L__BB0_11:
	mad.lo.s32 	%r96, %r6, %r83, %r2;
	mul.wide.s32 	%rd11, %r96, 4;
	add.s64 	%rd12, %rd1, %rd11;
	ld.global.f32 	%f135, [%rd12];
	st.shared.f32 	[%r3+12], %f135;
$L__BB0_12:
	add.s32 	%r7, %r1, 4;
	setp.lt.s32 	%p6, %r7, %r81;
	@%p6 bra 	$L__BB0_14;
	mov.b32 	%r97, 2139090979;
	st.shared.u32 	[%r3+16], %r97;
	bra.uni 	$L__BB0_15;
$L__BB0_14:
	mad.lo.s32 	%r98, %r7, %r83, %r2;
	mul.wide.s32 	%rd13, %r98, 4;
	add.s64 	%rd14, %rd1, %rd13;
	ld.global.f32 	%f136, [%rd14];
	st.shared.f32 	[%r3+16], %f136;
$L__BB0_15:
	add.s32 	%r8, %r1, 5;
	setp.lt.s32 	%p7, %r8, %r81;
	@%p7 bra 	$L__BB0_17;
	mov.b32 	%r99, 2139090979;
	st.shared.u32 	[%r3+20], %r99;
	bra.uni 	$L__BB0_18;
$L__BB0_17:
	mad.lo.s32 	%r100, %r8, %r83, %r2;
	mul.wide.s32 	%rd15, %r100, 4;
	add.s64 	%rd16, %rd1, %rd15;
	ld.global.f32 	%f137, [%rd16];
	st.shared.f32 	[%r3+20], %f137;
$L__BB0_18:
	add.s32 	%r9, %r1, 6;
	setp.lt.s32 	%p8, %r9, %r81;
	@%p8 bra 	$L__BB0_20;
	mov.b32 	%r101, 2139090979;
	st.shared.u32 	[%r3+24], %r101;
	bra.uni 	$L__BB0_21;
$L__BB0_20:
	mad.lo.s32 	%r102, %r9, %r83, %r2;
	mul.wide.s32 	%rd17, %r102, 4;
	add.s64 	%rd18, %rd1, %rd17;
	ld.global.f32 	%f138, [%rd18];
	st.shared.f32 	[%r3+24], %f138;
$L__BB0_21:
	add.s32 	%r10, %r1, 7;
	setp.lt.s32 	%p9, %r10, %r81;
	@%p9 bra 	$L__BB0_23;
	mov.b32 	%r103, 2139090979;
	st.shared.u32 	[%r3+28], %r103;
	bra.uni 	$L__BB0_24;
$L__BB0_23:
	mad.lo.s32 	%r104, %r10, %r83, %r2;
	mul.wide.s32 	%rd19, %r104, 4;
	add.s64 	%rd20, %rd1, %rd19;
	ld.global.f32 	%f139, [%rd20];
	st.shared.f32 	[%r3+28], %f139;
$L__BB0_24:
	add.s32 	%r11, %r1, 8;
	setp.lt.s32 	%p10, %r11, %r81;
	@%p10 bra 	$L__BB0_26;
	mov.b32 	%r105, 2139090979;
	st.shared.u32 	[%r3+32], %r105;
	bra.uni 	$L__BB0_27;
$L__BB0_26:
	mad.lo.s32 	%r106, %r11, %r83, %r2;
	mul.wide.s32 	%rd21, %r106, 4;
	add.s64 	%rd22, %rd1, %rd21;
	ld.global.f32 	%f140, [%rd22];
	st.shared.f32 	[%r3+32], %f140;
$L__BB0_27:
	add.s32 	%r12, %r1, 9;
	setp.lt.s32 	%p11, %r12, %r81;
	@%p11 bra 	$L__BB0_29;
	mov.b32 	%r107, 2139090979;
	st.shared.u32 	[%r3+36], %r107;
	bra.uni 	$L__BB0_30;
$L__BB0_29:
	mad.lo.s32 	%r108, %r12, %r83, %r2;
	mul.wide.s32 	%rd23, %r108, 4;
	add.s64 	%rd24, %rd1, %rd23;
	ld.global.f32 	%f141, [%rd24];
	st.shared.f32 	[%r3+36], %f141;
$L__BB0_30:
	add.s32 	%r13, %r1, 10;
	setp.lt.s32 	%p12, %r13, %r81;
	@%p12 bra 	$L__BB0_32;
	mov.b32 	%r109, 2139090979;
	st.shared.u32 	[%r3+40], %r109;
	bra.uni 	$L__BB0_33;
$L__BB0_32:
	mad.lo.s32 	%r110, %r13, %r83, %r2;
	mul.wide.s32 	%rd25, %r110, 4;
	add.s64 	%rd26, %rd1, %rd25;
	ld.global.f32 	%f142, [%rd26];
	st.shared.f32 	[%r3+40], %f142;
$L__BB0_33:
	add.s32 	%r14, %r1, 11;
	setp.lt.s32 	%p13, %r14, %r81;
	@%p13 bra 	$L__BB0_35;
	mov.b32 	%r111, 2139090979;
	st.shared.u32 	[%r3+44], %r111;
	bra.uni 	$L__BB0_36;
$L__BB0_35:
	mad.lo.s32 	%r112, %r14, %r83, %r2;
	mul.wide.s32 	%rd27, %r112, 4;
	add.s64 	%rd28, %rd1, %rd27;
	ld.global.f32 	%f143, [%rd28];
	st.shared.f32 	[%r3+44], %f143;
$L__BB0_36:
	add.s32 	%r15, %r1, 12;
	setp.lt.s32 	%p14, %r15, %r81;
	@%p14 bra 	$L__BB0_38;
	mov.b32 	%r113, 2139090979;
	st.shared.u32 	[%r3+48], %r113;
	bra.uni 	$L__BB0_39;
$L__BB0_38:
	mad.lo.s32 	%r114, %r15, %r83, %r2;
	mul.wide.s32 	%rd29, %r114, 4;
	add.s64 	%rd30, %rd1, %rd29;
	ld.global.f32 	%f144, [%rd30];
	st.shared.f32 	[%r3+48], %f144;
$L__BB0_39:
	add.s32 	%r16, %r1, 13;
	setp.lt.s32 	%p15, %r16, %r81;
	@%p15 bra 	$L__BB0_41;
	mov.b32 	%r115, 2139090979;
	st.shared.u32 	[%r3+52], %r115;
	bra.uni 	$L__BB0_42;
$L__BB0_41:
	mad.lo.s32 	%r116, %r16, %r83, %r2;
	mul.wide.s32 	%rd31, %r116, 4;
	add.s64 	%rd32, %rd1, %rd31;
	ld.global.f32 	%f145, [%rd32];
	st.shared.f32 	[%r3+52], %f145;
$L__BB0_42:
	add.s32 	%r17, %r1, 14;
	setp.lt.s32 	%p16, %r17, %r81;
	@%p16 bra 	$L__BB0_44;
	mov.b32 	%r117, 2139090979;
	st.shared.u32 	[%r3+56], %r117;
	bra.uni 	$L__BB0_45;
$L__BB0_44:
	mad.lo.s32 	%r118, %r17, %r83, %r2;
	mul.wide.s32 	%rd33, %r118, 4;
	add.s64 	%rd34, %rd1, %rd33;
	ld.global.f32 	%f146, [%rd34];
	st.shared.f32 	[%r3+56], %f146;
$L__BB0_45:
	add.s32 	%r18, %r1, 15;
	setp.lt.s32 	%p17, %r18, %r81;
	@%p17 bra 	$L__BB0_47;
	mov.b32 	%r119, 2139090979;
	st.shared.u32 	[%r3+60], %r119;
	bra.uni 	$L__BB0_48;
$L__BB0_47:
	mad.lo.s32 	%r120, %r18, %r83, %r2;
	mul.wide.s32 	%rd35, %r120, 4;
	add.s64 	%rd36, %rd1, %rd35;
	ld.global.f32 	%f147, [%rd36];
	st.shared.f32 	[%r3+60], %f147;
$L__BB0_48:
	shl.b32 	%r121, %r2, 6;
	mov.u32 	%r122, _ZZ23eucldist_sorted_rho_expPKfPfiiifE4rho1;
	add.s32 	%r19, %r122, %r121;
	mov.b32 	%r123, 0;
	st.shared.u32 	[%r19], %r123;
	st.shared.u32 	[%r19+4], %r123;
	st.shared.u32 	[%r19+8], %r123;
	st.shared.u32 	[%r19+12], %r123;
	st.shared.u32 	[%r19+16], %r123;
	st.shared.u32 	[%r19+20], %r123;
	st.shared.u32 	[%r19+24], %r123;
	st.shared.u32 	[%r19+28], %r123;
	st.shared.u32 	[%r19+32], %r123;
	st.shared.u32 	[%r19+36], %r123;
	st.shared.u32 	[%r19+40], %r123;
	st.shared.u32 	[%r19+44], %r123;
	st.shared.u32 	[%r19+48], %r123;
	st.shared.u32 	[%r19+52], %r123;
	st.shared.u32 	[%r19+56], %r123;
	st.shared.u32 	[%r19+60], %r123;
	bar.sync 	0;
	mul.f32 	%f3, %f131, %f131;
	setp.gt.s32 	%p18, %r1, %r82;
	sub.s32 	%r124, %r1, %r82;
	selp.b32 	%r125, %r124, 0, %p18;
	add.s32 	%r20, %r1, 15;
	add.s32 	%r126, %r20, %r82;
	add.s32 	%r127, %r81, -1;
	min.s32 	%r21, %r126, %r127;
	add.s32 	%r264, %r125, %r2;
	setp.gt.s32 	%p19, %r264, %r21;
	@%p19 bra 	$L__BB0_126;
	mov.u32 	%r23, %ntid.x;
	setp.gt.s32 	%p20, %r83, 0;
	@%p20 bra 	$L__BB0_84;
	mov.f32 	%f148, 0f80000000;
	div.rn.f32 	%f149, %f148, %f3;
	fma.rn.f32 	%f150, %f149, 0f3BBB989D, 0f3F000000;
	cvt.sat.f32.f32 	%f151, %f150;
	mov.f32 	%f152, 0f4B400001;
	mov.f32 	%f153, 0f437C0000;
	fma.rm.f32 	%f154, %f151, %f153, %f152;
	add.f32 	%f155, %f154, 0fCB40007F;
	neg.f32 	%f156, %f155;
	fma.rn.f32 	%f157, %f149, 0f3FB8AA3B, %f156;
	fma.rn.f32 	%f4, %f149, 0f32A57060, %f157;
	mov.b32 	%r128, %f154;
	shl.b32 	%r129, %r128, 23;
	mov.b32 	%f5, %r129;
	add.s32 	%r24, %r1, 1;
	add.s32 	%r25, %r1, 2;
	add.s32 	%r26, %r1, 3;
	add.s32 	%r27, %r1, 4;
	add.s32 	%r28, %r1, 5;
	add.s32 	%r29, %r1, 6;
	add.s32 	%r30, %r1, 7;
	add.s32 	%r31, %r1, 8;
	add.s32 	%r32, %r1, 9;
	add.s32 	%r33, %r1, 10;
	add.s32 	%r34, %r1, 11;
	add.s32 	%r35, %r1, 12;
	add.s32 	%r36, %r1, 13;
	add.s32 	%r37, %r1, 14;
$L__BB0_51:
	setp.ge.s32 	%p21, %r1, %r81;
	sub.s32 	%r130, %r1, %r264;
	abs.s32 	%r131, %r130;
	setp.gt.s32 	%p22, %r131, %r82;
	setp.eq.s32 	%p23, %r1, %r264;
	or.pred  	%p24, %p21, %p23;
	or.pred  	%p25, %p22, %p24;
	@%p25 bra 	$L__BB0_53;
	ex2.approx.ftz.f32 	%f158, %f4;
	ld.shared.f32 	%f159, [%r19];
	fma.rn.f32 	%f160, %f158, %f5, %f159;
	st.shared.f32 	[%r19], %f160;
$L__BB0_53:
	setp.ge.s32 	%p26, %r24, %r81;
	sub.s32 	%r132, %r24, %r264;
	abs.s32 	%r133, %r132;
	setp.gt.s32 	%p27, %r133, %r82;
	setp.eq.s32 	%p28, %r24, %r264;
	or.pred  	%p29, %p26, %p28;
	or.pred  	%p30, %p27, %p29;
	@%p30 bra 	$L__BB0_55;
	ex2.approx.ftz.f32 	%f161, %f4;
	ld.shared.f32 	%f162, [%r19+4];
	fma.rn.f32 	%f163, %f161, %f5, %f162;
	st.shared.f32 	[%r19+4], %f163;
$L__BB0_55:
	setp.ge.s32 	%p31, %r25, %r81;
	sub.s32 	%r134, %r25, %r264;
	abs.s32 	%r135, %r134;
	setp.gt.s32 	%p32, %r135, %r82;
	setp.eq.s32 	%p33, %r25, %r264;
	or.pred  	%p34, %p31, %p33;
	or.pred  	%p35, %p32, %p34;
	@%p35 bra 	$L__BB0_57;
	ex2.approx.ftz.f32 	%f164, %f4;
	ld.shared.f32 	%f165, [%r19+8];
	fma.rn.f32 	%f166, %f164, %f5, %f165;
	st.shared.f32 	[%r19+8], %f166;
$L__BB0_57:
	setp.ge.s32 	%p36, %r26, %r81;
	sub.s32 	%r136, %r26, %r264;
	abs.s32 	%r137, %r136;
	setp.gt.s32 	%p37, %r137, %r82;
	setp.eq.s32 	%p38, %r26, %r264;
	or.pred  	%p39, %p36, %p38;
	or.pred  	%p40, %p37, %p39;
	@%p40 bra 	$L__BB0_59;
	ex2.approx.ftz.f32 	%f167, %f4;
	ld.shared.f32 	%f168, [%r19+12];
	fma.rn.f32 	%f169, %f167, %f5, %f168;
	st.shared.f32 	[%r19+12], %f169;
$L__BB0_59:
	setp.ge.s32 	%p41, %r27, %r81;
	sub.s32 	%r138, %r27, %r264;
	abs.s32 	%r139, %r138;
	setp.gt.s32 	%p42, %r139, %r82;
	setp.eq.s32 	%p43, %r27, %r264;
	or.pred  	%p44, %p41, %p43;
	or.pred  	%p45, %p42, %p44;
	@%p45 bra 	$L__BB0_61;
	ex2.approx.ftz.f32 	%f170, %f4;
	ld.shared.f32 	%f171, [%r19+16];
	fma.rn.f32 	%f172, %f170, %f5, %f171;
	st.shared.f32 	[%r19+16], %f172;
$L__BB0_61:
	setp.ge.s32 	%p46, %r28, %r81;
	sub.s32 	%r140, %r28, %r264;
	abs.s32 	%r141, %r140;
	setp.gt.s32 	%p47, %r141, %r82;
	setp.eq.s32 	%p48, %r28, %r264;
	or.pred  	%p49, %p46, %p48;
	or.pred  	%p50, %p47, %p49;
	@%p50 bra 	$L__BB0_63;
	ex2.approx.ftz.f32 	%f173, %f4;
	ld.shared.f32 	%f174, [%r19+20];
	fma.rn.f32 	%f175, %f173, %f5, %f174;
	st.shared.f32 	[%r19+20], %f175;
$L__BB0_63:
	setp.ge.s32 	%p51, %r29, %r81;
	sub.s32 	%r142, %r29, %r264;
	abs.s32 	%r143, %r142;
	setp.gt.s32 	%p52, %r143, %r82;
	setp.eq.s32 	%p53, %r29, %r264;
	or.pred  	%p54, %p51, %p53;
	or.pred  	%p55, %p52, %p54;
	@%p55 bra 	$L__BB0_65;
	ex2.approx.ftz.f32 	%f176, %f4;
	ld.shared.f32 	%f177, [%r19+24];
	fma.rn.f32 	%f178, %f176, %f5, %f177;
	st.shared.f32 	[%r19+24], %f178;
$L__BB0_65:
	setp.ge.s32 	%p56, %r30, %r81;
	sub.s32 	%r144, %r30, %r264;
	abs.s32 	%r145, %r144;
	setp.gt.s32 	%p57, %r145, %r82;
	setp.eq.s32 	%p58, %r30, %r264;
	or.pred  	%p59, %p56, %p58;
	or.pred  	%p60, %p57, %p59;
	@%p60 bra 	$L__BB0_67;
	ex2.approx.ftz.f32 	%f179, %f4;
	ld.shared.f32 	%f180, [%r19+28];
	fma.rn.f32 	%f181, %f179, %f5, %f180;
	st.shared.f32 	[%r19+28], %f181;
$L__BB0_67:
	setp.ge.s32 	%p61, %r31, %r81;
	sub.s32 	%r146, %r31, %r264;
	abs.s32 	%r147, %r146;
	setp.gt.s32 	%p62, %r147, %r82;
	setp.eq.s32 	%p63, %r31, %r264;
	or.pred  	%p64, %p61, %p63;
	or.pred  	%p65, %p62, %p64;
	@%p65 bra 	$L__BB0_69;
	ex2.approx.ftz.f32 	%f182, %f4;
	ld.shared.f32 	%f183, [%r19+32];
	fma.rn.f32 	%f184, %f182, %f5, %f183;
	st.shared.f32 	[%r19+32], %f184;
$L__BB0_69:
	setp.ge.s32 	%p66, %r32, %r81;
	sub.s32 	%r148, %r32, %r264;
	abs.s32 	%r149, %r148;
	setp.gt.s32 	%p67, %r149, %r82;
	setp.eq.s32 	%p68, %r32, %r264;
	or.pred  	%p69, %p66, %p68;
	or.pred  	%p70, %p67, %p69;
	@%p70 bra 	$L__BB0_71;
	ex2.approx.ftz.f32 	%f185, %f4;
	ld.shared.f32 	%f186, [%r19+36];
	fma.rn.f32 	%f187, %f185, %f5, %f186;
	st.shared.f32 	[%r19+36], %f187;
$L__BB0_71:
	setp.ge.s32 	%p71, %r33, %r81;
	sub.s32 	%r150, %r33, %r264;
	abs.s32 	%r151, %r150;
	setp.gt.s32 	%p72, %r151, %r82;
	setp.eq.s32 	%p73, %r33, %r264;
	or.pred  	%p74, %p71, %p73;
	or.pred  	%p75, %p72, %p74;
	@%p75 bra 	$L__BB0_73;
	ex2.approx.ftz.f32 	%f188, %f4;
	ld.shared.f32 	%f189, [%r19+40];
	fma.rn.f32 	%f190, %f188, %f5, %f189;
	st.shared.f32 	[%r19+40], %f190;
$L__BB0_73:
	setp.ge.s32 	%p76, %r34, %r81;
	sub.s32 	%r152, %r34, %r264;
	abs.s32 	%r153, %r152;
	setp.gt.s32 	%p77, %r153, %r82;
	setp.eq.s32 	%p78, %r34, %r264;
	or.pred  	%p79, %p76, %p78;
	or.pred  	%p80, %p77, %p79;
	@%p80 bra 	$L__BB0_75;
	ex2.approx.ftz.f32 	%f191, %f4;
	ld.shared.f32 	%f192, [%r19+44];
	fma.rn.f32 	%f193, %f191, %f5, %f192;
	st.shared.f32 	[%r19+44], %f193;
$L__BB0_75:
	setp.ge.s32 	%p81, %r35, %r81;
	sub.s32 	%r154, %r35, %r264;
	abs.s32 	%r155, %r154;
	setp.gt.s32 	%p82, %r155, %r82;
	setp.eq.s32 	%p83, %r35, %r264;
	or.pred  	%p84, %p81, %p83;
	or.pred  	%p85, %p82, %p84;
	@%p85 bra 	$L__BB0_77;
	ex2.approx.ftz.f32 	%f194, %f4;
	ld.shared.f32 	%f195, [%r19+48];
	fma.rn.f32 	%f196, %f194, %f5, %f195;
	st.shared.f32 	[%r19+48], %f196;
$L__BB0_77:
	setp.ge.s32 	%p86, %r36, %r81;
	sub.s32 	%r156, %r36, %r264;
	abs.s32 	%r157, %r156;
	setp.gt.s32 	%p87, %r157, %r82;
	setp.eq.s32 	%p88, %r36, %r264;
	or.pred  	%p89, %p86, %p88;
	or.pred  	%p90, %p87, %p89;
	@%p90 bra 	$L__BB0_79;
	ex2.approx.ftz.f32 	%f197, %f4;
	ld.shared.f32 	%f198, [%r19+52];
	fma.rn.f32 	%f199, %f197, %f5, %f198;
	st.shared.f32 	[%r19+52], %f199;
$L__BB0_79:
	setp.ge.s32 	%p91, %r37, %r81;
	sub.s32 	%r158, %r37, %r264;
	abs.s32 	%r159, %r158;
	setp.gt.s32 	%p92, %r159, %r82;
	setp.eq.s32 	%p93, %r37, %r264;
	or.pred  	%p94, %p91, %p93;
	or.pred  	%p95, %p92, %p94;
	@%p95 bra 	$L__BB0_81;
	ex2.approx.ftz.f32 	%f200, %f4;
	ld.shared.f32 	%f201, [%r19+56];
	fma.rn.f32 	%f202, %f200, %f5, %f201;
	st.shared.f32 	[%r19+56], %f202;
$L__BB0_81:
	setp.ge.s32 	%p96, %r20, %r81;
	sub.s32 	%r160, %r20, %r264;
	abs.s32 	%r161, %r160;
	setp.gt.s32 	%p97, %r161, %r82;
	setp.eq.s32 	%p98, %r20, %r264;
	or.pred  	%p99, %p96, %p98;
	or.pred  	%p100, %p97, %p99;
	@%p100 bra 	$L__BB0_83;
	ex2.approx.ftz.f32 	%f203, %f4;
	ld.shared.f32 	%f204, [%r19+60];
	fma.rn.f32 	%f205, %f203, %f5, %f204;
	st.shared.f32 	[%r19+60], %f205;
$L__BB0_83:
	add.s32 	%r264, %r264, %r23;
	setp.le.s32 	%p101, %r264, %r21;
	@%p101 bra 	$L__BB0_51;
	bra.uni 	$L__BB0_126;
$L__BB0_84:
	add.s32 	%r38, %r83, -1;
	and.b32  	%r39, %r83, 3;
	and.b32  	%r40, %r83, 2147483644;
	and.b32  	%r41, %r83, 1;
	neg.s32 	%r42, %r40;
	add.s64 	%rd2, %rd1, 8;
$L__BB0_85:
	setp.lt.u32 	%p102, %r38, 3;
	mul.lo.s32 	%r44, %r264, %r83;
	mov.b32 	%r269, 0;
	mov.f32 	%f851, 0f00000000;
	mov.f32 	%f852, %f851;
	mov.f32 	%f853, %f851;
	mov.f32 	%f854, %f851;
	mov.f32 	%f855, %f851;
	mov.f32 	%f856, %f851;
	mov.f32 	%f857, %f851;
	mov.f32 	%f858, %f851;
	mov.f32 	%f859, %f851;
	mov.f32 	%f860, %f851;
	mov.f32 	%f861, %f851;
	mov.f32 	%f862, %f851;
	mov.f32 	%f863, %f851;
	mov.f32 	%f864, %f851;
	mov.f32 	%f865, %f851;
	mov.f32 	%f866, %f851;
	@%p102 bra 	$L__BB0_88;
	mov.u32 	%r164, _ZZ23eucldist_sorted_rho_expPKfPfiiifE2sA;
	add.s32 	%r265, %r164, 128;
	mov.f32 	%f851, 0f00000000;
	mov.u32 	%r266, %r44;
	mov.u32 	%r267, %r42;
$L__BB0_87:
	.pragma "nounroll";
	mul.wide.s32 	%rd37, %r266, 4;
	add.s64 	%rd38, %rd2, %rd37;
	ld.global.f32 	%f208, [%rd38+-8];
	ld.shared.f32 	%f209, [%r265+-128];
	sub.f32 	%f210, %f208, %f209;
	fma.rn.f32 	%f211, %f210, %f210, %f866;
	ld.shared.f32 	%f212, [%r265+-124];
	sub.f32 	%f213, %f208, %f212;
	fma.rn.f32 	%f214, %f213, %f213, %f865;
	ld.shared.f32 	%f215, [%r265+-120];
	sub.f32 	%f216, %f208, %f215;
	fma.rn.f32 	%f217, %f216, %f216, %f864;
	ld.shared.f32 	%f218, [%r265+-116];
	sub.f32 	%f219, %f208, %f218;
	fma.rn.f32 	%f220, %f219, %f219, %f863;
	ld.shared.f32 	%f221, [%r265+-112];
	sub.f32 	%f222, %f208, %f221;
	fma.rn.f32 	%f223, %f222, %f222, %f862;
	ld.shared.f32 	%f224, [%r265+-108];
	sub.f32 	%f225, %f208, %f224;
	fma.rn.f32 	%f226, %f225, %f225, %f861;
	ld.shared.f32 	%f227, [%r265+-104];
	sub.f32 	%f228, %f208, %f227;
	fma.rn.f32 	%f229, %f228, %f228, %f860;
	ld.shared.f32 	%f230, [%r265+-100];
	sub.f32 	%f231, %f208, %f230;
	fma.rn.f32 	%f232, %f231, %f231, %f859;
	ld.shared.f32 	%f233, [%r265+-96];
	sub.f32 	%f234, %f208, %f233;
	fma.rn.f32 	%f235, %f234, %f234, %f858;
	ld.shared.f32 	%f236, [%r265+-92];
	sub.f32 	%f237, %f208, %f236;
	fma.rn.f32 	%f238, %f237, %f237, %f857;
	ld.shared.f32 	%f239, [%r265+-88];
	sub.f32 	%f240, %f208, %f239;
	fma.rn.f32 	%f241, %f240, %f240, %f856;
	ld.shared.f32 	%f242, [%r265+-84];
	sub.f32 	%f243, %f208, %f242;
	fma.rn.f32 	%f244, %f243, %f243, %f855;
	ld.shared.f32 	%f245, [%r265+-80];
	sub.f32 	%f246, %f208, %f245;
	fma.rn.f32 	%f247, %f246, %f246, %f854;
	ld.shared.f32 	%f248, [%r265+-76];
	sub.f32 	%f249, %f208, %f248;
	fma.rn.f32 	%f250, %f249, %f249, %f853;
	ld.shared.f32 	%f251, [%r265+-72];
	sub.f32 	%f252, %f208, %f251;
	fma.rn.f32 	%f253, %f252, %f252, %f852;
	ld.shared.f32 	%f254, [%r265+-68];
	sub.f32 	%f255, %f208, %f254;
	fma.rn.f32 	%f256, %f255, %f255, %f851;
	ld.global.f32 	%f257, [%rd38+-4];
	ld.shared.f32 	%f258, [%r265+-64];
	sub.f32 	%f259, %f257, %f258;
	fma.rn.f32 	%f260, %f259, %f259, %f211;
	ld.shared.f32 	%f261, [%r265+-60];
	sub.f32 	%f262, %f257, %f261;
	fma.rn.f32 	%f263, %f262, %f262, %f214;
	ld.shared.f32 	%f264, [%r265+-56];
	sub.f32 	%f265, %f257, %f264;
	fma.rn.f32 	%f266, %f265, %f265, %f217;
	ld.shared.f32 	%f267, [%r265+-52];
	sub.f32 	%f268, %f257, %f267;
	fma.rn.f32 	%f269, %f268, %f268, %f220;
	ld.shared.f32 	%f270, [%r265+-48];
	sub.f32 	%f271, %f257, %f270;
	fma.rn.f32 	%f272, %f271, %f271, %f223;
	ld.shared.f32 	%f273, [%r265+-44];
	sub.f32 	%f274, %f257, %f273;
	fma.rn.f32 	%f275, %f274, %f274, %f226;
	ld.shared.f32 	%f276, [%r265+-40];
	sub.f32 	%f277, %f257, %f276;
	fma.rn.f32 	%f278, %f277, %f277, %f229;
	ld.shared.f32 	%f279, [%r265+-36];
	sub.f32 	%f280, %f257, %f279;
	fma.rn.f32 	%f281, %f280, %f280, %f232;
	ld.shared.f32 	%f282, [%r265+-32];
	sub.f32 	%f283, %f257, %f282;
	fma.rn.f32 	%f284, %f283, %f283, %f235;
	ld.shared.f32 	%f285, [%r265+-28];
	sub.f32 	%f286, %f257, %f285;
	fma.rn.f32 	%f287, %f286, %f286, %f238;
	ld.shared.f32 	%f288, [%r265+-24];
	sub.f32 	%f289, %f257, %f288;
	fma.rn.f32 	%f290, %f289, %f289, %f241;
	ld.shared.f32 	%f291, [%r265+-20];
	sub.f32 	%f292, %f257, %f291;
	fma.rn.f32 	%f293, %f292, %f292, %f244;
	ld.shared.f32 	%f294, [%r265+-16];
	sub.f32 	%f295, %f257, %f294;
	fma.rn.f32 	%f296, %f295, %f295, %f247;
	ld.shared.f32 	%f297, [%r265+-12];
	sub.f32 	%f298, %f257, %f297;
	fma.rn.f32 	%f299, %f298, %f298, %f250;
	ld.shared.f32 	%f300, [%r265+-8];
	sub.f32 	%f301, %f257, %f300;
	fma.rn.f32 	%f302, %f301, %f301, %f253;
	ld.shared.f32 	%f303, [%r265+-4];
	sub.f32 	%f304, %f257, %f303;
	fma.rn.f32 	%f305, %f304, %f304, %f256;
	ld.global.f32 	%f306, [%rd38];
	ld.shared.f32 	%f307, [%r265];
	sub.f32 	%f308, %f306, %f307;
	fma.rn.f32 	%f309, %f308, %f308, %f260;
	ld.shared.f32 	%f310, [%r265+4];
	sub.f32 	%f311, %f306, %f310;
	fma.rn.f32 	%f312, %f311, %f311, %f263;
	ld.shared.f32 	%f313, [%r265+8];
	sub.f32 	%f314, %f306, %f313;
	fma.rn.f32 	%f315, %f314, %f314, %f266;
	ld.shared.f32 	%f316, [%r265+12];
	sub.f32 	%f317, %f306, %f316;
	fma.rn.f32 	%f318, %f317, %f317, %f269;
	ld.shared.f32 	%f319, [%r265+16];
	sub.f32 	%f320, %f306, %f319;
	fma.rn.f32 	%f321, %f320, %f320, %f272;
	ld.shared.f32 	%f322, [%r265+20];
	sub.f32 	%f323, %f306, %f322;
	fma.rn.f32 	%f324, %f323, %f323, %f275;
	ld.shared.f32 	%f325, [%r265+24];
	sub.f32 	%f326, %f306, %f325;
	fma.rn.f32 	%f327, %f326, %f326, %f278;
	ld.shared.f32 	%f328, [%r265+28];
	sub.f32 	%f329, %f306, %f328;
	fma.rn.f32 	%f330, %f329, %f329, %f281;
	ld.shared.f32 	%f331, [%r265+32];
	sub.f32 	%f332, %f306, %f331;
	fma.rn.f32 	%f333, %f332, %f332, %f284;
	ld.shared.f32 	%f334, [%r265+36];
	sub.f32 	%f335, %f306, %f334;
	fma.rn.f32 	%f336, %f335, %f335, %f287;
	ld.shared.f32 	%f337, [%r265+40];
	sub.f32 	%f338, %f306, %f337;
	fma.rn.f32 	%f339, %f338, %f338, %f290;
	ld.shared.f32 	%f340, [%r265+44];
	sub.f32 	%f341, %f306, %f340;
	fma.rn.f32 	%f342, %f341, %f341, %f293;
	ld.shared.f32 	%f343, [%r265+48];
	sub.f32 	%f344, %f306, %f343;
	fma.rn.f32 	%f345, %f344, %f344, %f296;
	ld.shared.f32 	%f346, [%r265+52];
	sub.f32 	%f347, %f306, %f346;
	fma.rn.f32 	%f348, %f347, %f347, %f299;
	ld.shared.f32 	%f349, [%r265+56];
	sub.f32 	%f350, %f306, %f349;
	fma.rn.f32 	%f351, %f350, %f350, %f302;
	ld.shared.f32 	%f352, [%r265+60];
	sub.f32 	%f353, %f306, %f352;
	fma.rn.f32 	%f354, %f353, %f353, %f305;
	ld.global.f32 	%f355, [%rd38+4];
	ld.shared.f32 	%f356, [%r265+64];
	sub.f32 	%f357, %f355, %f356;
	fma.rn.f32 	%f866, %f357, %f357, %f309;
	ld.shared.f32 	%f358, [%r265+68];
	sub.f32 	%f359, %f355, %f358;
	fma.rn.f32 	%f865, %f359, %f359, %f312;
	ld.shared.f32 	%f360, [%r265+72];
	sub.f32 	%f361, %f355, %f360;
	fma.rn.f32 	%f864, %f361, %f361, %f315;
	ld.shared.f32 	%f362, [%r265+76];
	sub.f32 	%f363, %f355, %f362;
	fma.rn.f32 	%f863, %f363, %f363, %f318;
	ld.shared.f32 	%f364, [%r265+80];
	sub.f32 	%f365, %f355, %f364;
	fma.rn.f32 	%f862, %f365, %f365, %f321;
	ld.shared.f32 	%f366, [%r265+84];
	sub.f32 	%f367, %f355, %f366;
	fma.rn.f32 	%f861, %f367, %f367, %f324;
	ld.shared.f32 	%f368, [%r265+88];
	sub.f32 	%f369, %f355, %f368;
	fma.rn.f32 	%f860, %f369, %f369, %f327;
	ld.shared.f32 	%f370, [%r265+92];
	sub.f32 	%f371, %f355, %f370;
	fma.rn.f32 	%f859, %f371, %f371, %f330;
	ld.shared.f32 	%f372, [%r265+96];
	sub.f32 	%f373, %f355, %f372;
	fma.rn.f32 	%f858, %f373, %f373, %f333;
	ld.shared.f32 	%f374, [%r265+100];
	sub.f32 	%f375, %f355, %f374;
	fma.rn.f32 	%f857, %f375, %f375, %f336;
	ld.shared.f32 	%f376, [%r265+104];
	sub.f32 	%f377, %f355, %f376;
	fma.rn.f32 	%f856, %f377, %f377, %f339;
	ld.shared.f32 	%f378, [%r265+108];
	sub.f32 	%f379, %f355, %f378;
	fma.rn.f32 	%f855, %f379, %f379, %f342;
	ld.shared.f32 	%f380, [%r265+112];
	sub.f32 	%f381, %f355, %f380;
	fma.rn.f32 	%f854, %f381, %f381, %f345;
	ld.shared.f32 	%f382, [%r265+116];
	sub.f32 	%f383, %f355, %f382;
	fma.rn.f32 	%f853, %f383, %f383, %f348;
	ld.shared.f32 	%f384, [%r265+120];
	sub.f32 	%f385, %f355, %f384;
	fma.rn.f32 	%f852, %f385, %f385, %f351;
	ld.shared.f32 	%f386, [%r265+124];
	sub.f32 	%f387, %f355, %f386;
	fma.rn.f32 	%f851, %f387, %f387, %f354;
	add.s32 	%r267, %r267, 4;
	add.s32 	%r266, %r266, 4;
	add.s32 	%r265, %r265, 256;
	setp.eq.s32 	%p103, %r267, 0;
	mov.u32 	%r269, %r40;
	@%p103 bra 	$L__BB0_88;
	bra.uni 	$L__BB0_87;
$L__BB0_88:
	setp.eq.s32 	%p104, %r39, 0;
	@%p104 bra 	$L__BB0_93;
	setp.eq.s32 	%p105, %r39, 1;
	@%p105 bra 	$L__BB0_91;
	add.s32 	%r165, %r269, %r44;
	mul.wide.s32 	%rd39, %r165, 4;
	add.s64 	%rd40, %rd1, %rd39;
	shl.b32 	%r166, %r269, 6;
	mov.u32 	%r167, _ZZ23eucldist_sorted_rho_expPKfPfiiifE2sA;
	add.s32 	%r168, %r167, %r166;
	ld.global.f32 	%f388, [%rd40];
	ld.shared.f32 	%f389, [%r168];
	sub.f32 	%f390, %f388, %f389;
	fma.rn.f32 	%f391, %f390, %f390, %f866;
	ld.shared.f32 	%f392, [%r168+4];
	sub.f32 	%f393, %f388, %f392;
	fma.rn.f32 	%f394, %f393, %f393, %f865;
	ld.shared.f32 	%f395, [%r168+8];
	sub.f32 	%f396, %f388, %f395;
	fma.rn.f32 	%f397, %f396, %f396, %f864;
	ld.shared.f32 	%f398, [%r168+12];
	sub.f32 	%f399, %f388, %f398;
	fma.rn.f32 	%f400, %f399, %f399, %f863;
	ld.shared.f32 	%f401, [%r168+16];
	sub.f32 	%f402, %f388, %f401;
	fma.rn.f32 	%f403, %f402, %f402, %f862;
	ld.shared.f32 	%f404, [%r168+20];
	sub.f32 	%f405, %f388, %f404;
	fma.rn.f32 	%f406, %f405, %f405, %f861;
	ld.shared.f32 	%f407, [%r168+24];
	sub.f32 	%f408, %f388, %f407;
	fma.rn.f32 	%f409, %f408, %f408, %f860;
	ld.shared.f32 	%f410, [%r168+28];
	sub.f32 	%f411, %f388, %f410;
	fma.rn.f32 	%f412, %f411, %f411, %f859;
	ld.shared.f32 	%f413, [%r168+32];
	sub.f32 	%f414, %f388, %f413;
	fma.rn.f32 	%f415, %f414, %f414, %f858;
	ld.shared.f32 	%f416, [%r168+36];
	sub.f32 	%f417, %f388, %f416;
	fma.rn.f32 	%f418, %f417, %f417, %f857;
	ld.shared.f32 	%f419, [%r168+40];
	sub.f32 	%f420, %f388, %f419;
	fma.rn.f32 	%f421, %f420, %f420, %f856;
	ld.shared.f32 	%f422, [%r168+44];
	sub.f32 	%f423, %f388, %f422;
	fma.rn.f32 	%f424, %f423, %f423, %f855;
	ld.shared.f32 	%f425, [%r168+48];
	sub.f32 	%f426, %f388, %f425;
	fma.rn.f32 	%f427, %f426, %f426, %f854;
	ld.shared.f32 	%f428, [%r168+52];
	sub.f32 	%f429, %f388, %f428;
	fma.rn.f32 	%f430, %f429, %f429, %f853;
	ld.shared.f32 	%f431, [%r168+56];
	sub.f32 	%f432, %f388, %f431;
	fma.rn.f32 	%f433, %f432, %f432, %f852;
	ld.shared.f32 	%f434, [%r168+60];
	sub.f32 	%f435, %f388, %f434;
	fma.rn.f32 	%f436, %f435, %f435, %f851;
	ld.global.f32 	%f437, [%rd40+4];
	ld.shared.f32 	%f438, [%r168+64];
	sub.f32 	%f439, %f437, %f438;
	fma.rn.f32 	%f866, %f439, %f439, %f391;
	ld.shared.f32 	%f440, [%r168+68];
	sub.f32 	%f441, %f437, %f440;
	fma.rn.f32 	%f865, %f441, %f441, %f394;
	ld.shared.f32 	%f442, [%r168+72];
	sub.f32 	%f443, %f437, %f442;
	fma.rn.f32 	%f864, %f443, %f443, %f397;
	ld.shared.f32 	%f444, [%r168+76];
	sub.f32 	%f445, %f437, %f444;
	fma.rn.f32 	%f863, %f445, %f445, %f400;
	ld.shared.f32 	%f446, [%r168+80];
	sub.f32 	%f447, %f437, %f446;
	fma.rn.f32 	%f862, %f447, %f447, %f403;
	ld.shared.f32 	%f448, [%r168+84];
	sub.f32 	%f449, %f437, %f448;
	fma.rn.f32 	%f861, %f449, %f449, %f406;
	ld.shared.f32 	%f450, [%r168+88];
	sub.f32 	%f451, %f437, %f450;
	fma.rn.f32 	%f860, %f451, %f451, %f409;
	ld.shared.f32 	%f452, [%r168+92];
	sub.f32 	%f453, %f437, %f452;
	fma.rn.f32 	%f859, %f453, %f453, %f412;
	ld.shared.f32 	%f454, [%r168+96];
	sub.f32 	%f455, %f437, %f454;
	fma.rn.f32 	%f858, %f455, %f455, %f415;
	ld.shared.f32 	%f456, [%r168+100];
	sub.f32 	%f457, %f437, %f456;
	fma.rn.f32 	%f857, %f457, %f457, %f418;
	ld.shared.f32 	%f458, [%r168+104];
	sub.f32 	%f459, %f437, %f458;
	fma.rn.f32 	%f856, %f459, %f459, %f421;
	ld.shared.f32 	%f460, [%r168+108];
	sub.f32 	%f461, %f437, %f460;
	fma.rn.f32 	%f855, %f461, %f461, %f424;
	ld.shared.f32 	%f462, [%r168+112];
	sub.f32 	%f463, %f437, %f462;
	fma.rn.f32 	%f854, %f463, %f463, %f427;
	ld.shared.f32 	%f464, [%r168+116];
	sub.f32 	%f465, %f437, %f464;
	fma.rn.f32 	%f853, %f465, %f465, %f430;
	ld.shared.f32 	%f466, [%r168+120];
	sub.f32 	%f467, %f437, %f466;
	fma.rn.f32 	%f852, %f467, %f467, %f433;
	ld.shared.f32 	%f468, [%r168+124];
	sub.f32 	%f469, %f437, %f468;
	fma.rn.f32 	%f851, %f469, %f469, %f436;
	add.s32 	%r269, %r269, 2;
$L__BB0_91:
	setp.eq.s32 	%p106, %r41, 0;
	@%p106 bra 	$L__BB0_93;
	add.s32 	%r169, %r269, %r44;
	mul.wide.s32 	%rd41, %r169, 4;
	add.s64 	%rd42, %rd1, %rd41;
	shl.b32 	%r170, %r269, 6;
	mov.u32 	%r171, _ZZ23eucldist_sorted_rho_expPKfPfiiifE2sA;
	add.s32 	%r172, %r171, %r170;
	ld.global.f32 	%f470, [%rd42];
	ld.shared.f32 	%f471, [%r172];
	sub.f32 	%f472, %f470, %f471;
	fma.rn.f32 	%f866, %f472, %f472, %f866;
	ld.shared.f32 	%f473, [%r172+4];
	sub.f32 	%f474, %f470, %f473;
	fma.rn.f32 	%f865, %f474, %f474, %f865;
	ld.shared.f32 	%f475, [%r172+8];
	sub.f32 	%f476, %f470, %f475;
	fma.rn.f32 	%f864, %f476, %f476, %f864;
	ld.shared.f32 	%f477, [%r172+12];
	sub.f32 	%f478, %f470, %f477;
	fma.rn.f32 	%f863, %f478, %f478, %f863;
	ld.shared.f32 	%f479, [%r172+16];
	sub.f32 	%f480, %f470, %f479;
	fma.rn.f32 	%f862, %f480, %f480, %f862;
	ld.shared.f32 	%f481, [%r172+20];
	sub.f32 	%f482, %f470, %f481;
	fma.rn.f32 	%f861, %f482, %f482, %f861;
	ld.shared.f32 	%f483, [%r172+24];
	sub.f32 	%f484, %f470, %f483;
	fma.rn.f32 	%f860, %f484, %f484, %f860;
	ld.shared.f32 	%f485, [%r172+28];
	sub.f32 	%f486, %f470, %f485;
	fma.rn.f32 	%f859, %f486, %f486, %f859;
	ld.shared.f32 	%f487, [%r172+32];
	sub.f32 	%f488, %f470, %f487;
	fma.rn.f32 	%f858, %f488, %f488, %f858;
	ld.shared.f32 	%f489, [%r172+36];
	sub.f32 	%f490, %f470, %f489;
	fma.rn.f32 	%f857, %f490, %f490, %f857;
	ld.shared.f32 	%f491, [%r172+40];
	sub.f32 	%f492, %f470, %f491;
	fma.rn.f32 	%f856, %f492, %f492, %f856;
	ld.shared.f32 	%f493, [%r172+44];
	sub.f32 	%f494, %f470, %f493;
	fma.rn.f32 	%f855, %f494, %f494, %f855;
	ld.shared.f32 	%f495, [%r172+48];
	sub.f32 	%f496, %f470, %f495;
	fma.rn.f32 	%f854, %f496, %f496, %f854;
	ld.shared.f32 	%f497, [%r172+52];
	sub.f32 	%f498, %f470, %f497;
	fma.rn.f32 	%f853, %f498, %f498, %f853;
	ld.shared.f32 	%f499, [%r172+56];
	sub.f32 	%f500, %f470, %f499;
	fma.rn.f32 	%f852, %f500, %f500, %f852;
	ld.shared.f32 	%f501, [%r172+60];
	sub.f32 	%f502, %f470, %f501;
	fma.rn.f32 	%f851, %f502, %f502, %f851;
$L__BB0_93:
	setp.lt.s32 	%p107, %r1, %r81;
	sub.s32 	%r173, %r1, %r264;
	abs.s32 	%r174, %r173;
	setp.le.s32 	%p108, %r174, %r82;
	setp.ne.s32 	%p109, %r1, %r264;
	and.pred  	%p110, %p107, %p109;
	and.pred  	%p111, %p108, %p110;
	@%p111 bra 	$L__BB0_94;
	bra.uni 	$L__BB0_95;
$L__BB0_94:
	neg.f32 	%f503, %f866;
	div.rn.f32 	%f504, %f503, %f3;
	fma.rn.f32 	%f505, %f504, 0f3BBB989D, 0f3F000000;
	cvt.sat.f32.f32 	%f506, %f505;
	mov.f32 	%f507, 0f4B400001;
	mov.f32 	%f508, 0f437C0000;
	fma.rm.f32 	%f509, %f506, %f508, %f507;
	add.f32 	%f510, %f509, 0fCB40007F;
	neg.f32 	%f511, %f510;
	fma.rn.f32 	%f512, %f504, 0f3FB8AA3B, %f511;
	fma.rn.f32 	%f513, %f504, 0f32A57060, %f512;
	mov.b32 	%r175, %f509;
	shl.b32 	%r176, %r175, 23;
	mov.b32 	%f514, %r176;
	ex2.approx.ftz.f32 	%f515, %f513;
	ld.shared.f32 	%f516, [%r19];
	fma.rn.f32 	%f517, %f515, %f514, %f516;
	st.shared.f32 	[%r19], %f517;
$L__BB0_95:
	add.s32 	%r177, %r1, 1;
	setp.lt.s32 	%p112, %r177, %r81;
	sub.s32 	%r178, %r177, %r264;
	abs.s32 	%r179, %r178;
	setp.gt.s32 	%p113, %r179, %r82;
	setp.ne.s32 	%p114, %r177, %r264;
	and.pred  	%p115, %p112, %p114;
	not.pred 	%p117, %p115;
	or.pred  	%p118, %p113, %p117;
	@%p118 bra 	$L__BB0_97;
	neg.f32 	%f518, %f865;
	div.rn.f32 	%f519, %f518, %f3;
	fma.rn.f32 	%f520, %f519, 0f3BBB989D, 0f3F000000;
	cvt.sat.f32.f32 	%f521, %f520;
	mov.f32 	%f522, 0f4B400001;
	mov.f32 	%f523, 0f437C0000;
	fma.rm.f32 	%f524, %f521, %f523, %f522;
	add.f32 	%f525, %f524, 0fCB40007F;
	neg.f32 	%f526, %f525;
	fma.rn.f32 	%f527, %f519, 0f3FB8AA3B, %f526;
	fma.rn.f32 	%f528, %f519, 0f32A57060, %f527;
	mov.b32 	%r180, %f524;
	shl.b32 	%r181, %r180, 23;
	mov.b32 	%f529, %r181;
	ex2.approx.ftz.f32 	%f530, %f528;
	ld.shared.f32 	%f531, [%r19+4];
	fma.rn.f32 	%f532, %f530, %f529, %f531;
	st.shared.f32 	[%r19+4], %f532;
$L__BB0_97:
	add.s32 	%r182, %r1, 2;
	setp.lt.s32 	%p119, %r182, %r81;
	sub.s32 	%r183, %r182, %r264;
	abs.s32 	%r184, %r183;
	setp.gt.s32 	%p120, %r184, %r82;
	setp.ne.s32 	%p121, %r182, %r264;
	and.pred  	%p122, %p119, %p121;
	not.pred 	%p124, %p122;
	or.pred  	%p125, %p120, %p124;
	@%p125 bra 	$L__BB0_99;
	neg.f32 	%f533, %f864;
	div.rn.f32 	%f534, %f533, %f3;
	fma.rn.f32 	%f535, %f534, 0f3BBB989D, 0f3F000000;
	cvt.sat.f32.f32 	%f536, %f535;
	mov.f32 	%f537, 0f4B400001;
	mov.f32 	%f538, 0f437C0000;
	fma.rm.f32 	%f539, %f536, %f538, %f537;
	add.f32 	%f540, %f539, 0fCB40007F;
	neg.f32 	%f541, %f540;
	fma.rn.f32 	%f542, %f534, 0f3FB8AA3B, %f541;
	fma.rn.f32 	%f543, %f534, 0f32A57060, %f542;
	mov.b32 	%r185, %f539;
	shl.b32 	%r186, %r185, 23;
	mov.b32 	%f544, %r186;
	ex2.approx.ftz.f32 	%f545, %f543;
	ld.shared.f32 	%f546, [%r19+8];
	fma.rn.f32 	%f547, %f545, %f544, %f546;
	st.shared.f32 	[%r19+8], %f547;
$L__BB0_99:
	add.s32 	%r187, %r1, 3;
	setp.lt.s32 	%p126, %r187, %r81;
	sub.s32 	%r188, %r187, %r264;
	abs.s32 	%r189, %r188;
	setp.gt.s32 	%p127, %r189, %r82;
	setp.ne.s32 	%p128, %r187, %r264;
	and.pred  	%p129, %p126, %p128;
	not.pred 	%p131, %p129;
	or.pred  	%p132, %p127, %p131;
	@%p132 bra 	$L__BB0_101;
	neg.f32 	%f548, %f863;
	div.rn.f32 	%f549, %f548, %f3;
	fma.rn.f32 	%f550, %f549, 0f3BBB989D, 0f3F000000;
	cvt.sat.f32.f32 	%f551, %f550;
	mov.f32 	%f552, 0f4B400001;
	mov.f32 	%f553, 0f437C0000;
	fma.rm.f32 	%f554, %f551, %f553, %f552;
	add.f32 	%f555, %f554, 0fCB40007F;
	neg.f32 	%f556, %f555;
	fma.rn.f32 	%f557, %f549, 0f3FB8AA3B, %f556;
	fma.rn.f32 	%f558, %f549, 0f32A57060, %f557;
	mov.b32 	%r190, %f554;
	shl.b32 	%r191, %r190, 23;
	mov.b32 	%f559, %r191;
	ex2.approx.ftz.f32 	%f560, %f558;
	ld.shared.f32 	%f561, [%r19+12];
	fma.rn.f32 	%f562, %f560, %f559, %f561;
	st.shared.f32 	[%r19+12], %f562;
$L__BB0_101:
	add.s32 	%r192, %r1, 4;
	setp.lt.s32 	%p133, %r192, %r81;
	sub.s32 	%r193, %r192, %r264;
	abs.s32 	%r194, %r193;
	setp.gt.s32 	%p134, %r194, %r82;
	setp.ne.s32 	%p135, %r192, %r264;
	and.pred  	%p136, %p133, %p135;
	not.pred 	%p138, %p136;
	or.pred  	%p139, %p134, %p138;
	@%p139 bra 	$L__BB0_103;
	neg.f32 	%f563, %f862;
	div.rn.f32 	%f564, %f563, %f3;
	fma.rn.f32 	%f565, %f564, 0f3BBB989D, 0f3F000000;
	cvt.sat.f32.f32 	%f566, %f565;
	mov.f32 	%f567, 0f4B400001;
	mov.f32 	%f568, 0f437C0000;
	fma.rm.f32 	%f569, %f566, %f568, %f567;
	add.f32 	%f570, %f569, 0fCB40007F;
	neg.f32 	%f571, %f570;
	fma.rn.f32 	%f572, %f564, 0f3FB8AA3B, %f571;
	fma.rn.f32 	%f573, %f564, 0f32A57060, %f572;
	mov.b32 	%r195, %f569;
	shl.b32 	%r196, %r195, 23;
	mov.b32 	%f574, %r196;
	ex2.approx.ftz.f32 	%f575, %f573;
	ld.shared.f32 	%f576, [%r19+16];
	fma.rn.f32 	%f577, %f575, %f574, %f576;
	st.shared.f32 	[%r19+16], %f577;
$L__BB0_103:
	add.s32 	%r197, %r1, 5;
	setp.lt.s32 	%p140, %r197, %r81;
	sub.s32 	%r198, %r197, %r264;
	abs.s32 	%r199, %r198;
	setp.gt.s32 	%p141, %r199, %r82;
	setp.ne.s32 	%p142, %r197, %r264;
	and.pred  	%p143, %p140, %p142;
	not.pred 	%p145, %p143;
	or.pred  	%p146, %p141, %p145;
	@%p146 bra 	$L__BB0_105;
	neg.f32 	%f578, %f861;
	div.rn.f32 	%f579, %f578, %f3;
	fma.rn.f32 	%f580, %f579, 0f3BBB989D, 0f3F000000;
	cvt.sat.f32.f32 	%f581, %f580;
	mov.f32 	%f582, 0f4B400001;
	mov.f32 	%f583, 0f437C0000;
	fma.rm.f32 	%f584, %f581, %f583, %f582;
	add.f32 	%f585, %f584, 0fCB40007F;
	neg.f32 	%f586, %f585;
	fma.rn.f32 	%f587, %f579, 0f3FB8AA3B, %f586;
	fma.rn.f32 	%f588, %f579, 0f32A57060, %f587;
	mov.b32 	%r200, %f584;
	shl.b32 	%r201, %r200, 23;
	mov.b32 	%f589, %r201;
	ex2.approx.ftz.f32 	%f590, %f588;
	ld.shared.f32 	%f591, [%r19+20];
	fma.rn.f32 	%f592, %f590, %f589, %f591;
	st.shared.f32 	[%r19+20], %f592;
$L__BB0_105:
	add.s32 	%r202, %r1, 6;
	setp.lt.s32 	%p147, %r202, %r81;
	sub.s32 	%r203, %r202, %r264;
	abs.s32 	%r204, %r203;
	setp.gt.s32 	%p148, %r204, %r82;
	setp.ne.s32 	%p149, %r202, %r264;
	and.pred  	%p150, %p147, %p149;
	not.pred 	%p152, %p150;
	or.pred  	%p153, %p148, %p152;
	@%p153 bra 	$L__BB0_107;
	neg.f32 	%f593, %f860;
	div.rn.f32 	%f594, %f593, %f3;
	fma.rn.f32 	%f595, %f594, 0f3BBB989D, 0f3F000000;
	cvt.sat.f32.f32 	%f596, %f595;
	mov.f32 	%f597, 0f4B400001;
	mov.f32 	%f598, 0f437C0000;
	fma.rm.f32 	%f599, %f596, %f598, %f597;
	add.f32 	%f600, %f599, 0fCB40007F;
	neg.f32 	%f601, %f600;
	fma.rn.f32 	%f602, %f594, 0f3FB8AA3B, %f601;
	fma.rn.f32 	%f603, %f594, 0f32A57060, %f602;
	mov.b32 	%r205, %f599;
	shl.b32 	%r206, %r205, 23;
	mov.b32 	%f604, %r206;
	ex2.approx.ftz.f32 	%f605, %f603;
	ld.shared.f32 	%f606, [%r19+24];
	fma.rn.f32 	%f607, %f605, %f604, %f606;
	st.shared.f32 	[%r19+24], %f607;
$L__BB0_107:
	add.s32 	%r207, %r1, 7;
	setp.lt.s32 	%p154, %r207, %r81;
	sub.s32 	%r208, %r207, %r264;
	abs.s32 	%r209, %r208;
	setp.gt.s32 	%p155, %r209, %r82;
	setp.ne.s32 	%p156, %r207, %r264;
	and.pred  	%p157, %p154, %p156;
	not.pred 	%p159, %p157;
	or.pred  	%p160, %p155, %p159;
	@%p160 bra 	$L__BB0_109;
	neg.f32 	%f608, %f859;
	div.rn.f32 	%f609, %f608, %f3;
	fma.rn.f32 	%f610, %f609, 0f3BBB989D, 0f3F000000;
	cvt.sat.f32.f32 	%f611, %f610;
	mov.f32 	%f612, 0f4B400001;
	mov.f32 	%f613, 0f437C0000;
	fma.rm.f32 	%f614, %f611, %f613, %f612;
	add.f32 	%f615, %f614, 0fCB40007F;
	neg.f32 	%f616, %f615;
	fma.rn.f32 	%f617, %f609, 0f3FB8AA3B, %f616;
	fma.rn.f32 	%f618, %f609, 0f32A57060, %f617;
	mov.b32 	%r210, %f614;
	shl.b32 	%r211, %r210, 23;
	mov.b32 	%f619, %r211;
	ex2.approx.ftz.f32 	%f620, %f618;
	ld.shared.f32 	%f621, [%r19+28];
	fma.rn.f32 	%f622, %f620, %f619, %f621;
	st.shared.f32 	[%r19+28], %f622;
$L__BB0_109:
	add.s32 	%r212, %r1, 8;
	setp.lt.s32 	%p161, %r212, %r81;
	sub.s32 	%r213, %r212, %r264;
	abs.s32 	%r214, %r213;
	setp.gt.s32 	%p162, %r214, %r82;
	setp.ne.s32 	%p163, %r212, %r264;
	and.pred  	%p164, %p161, %p163;
	not.pred 	%p166, %p164;
	or.pred  	%p167, %p162, %p166;
	@%p167 bra 	$L__BB0_111;
	neg.f32 	%f623, %f858;
	div.rn.f32 	%f624, %f623, %f3;
	fma.rn.f32 	%f625, %f624, 0f3BBB989D, 0f3F000000;
	cvt.sat.f32.f32 	%f626, %f625;
	mov.f32 	%f627, 0f4B400001;
	mov.f32 	%f628, 0f437C0000;
	fma.rm.f32 	%f629, %f626, %f628, %f627;
	add.f32 	%f630, %f629, 0fCB40007F;
	neg.f32 	%f631, %f630;
	fma.rn.f32 	%f632, %f624, 0f3FB8AA3B, %f631;
	fma.rn.f32 	%f633, %f624, 0f32A57060, %f632;
	mov.b32 	%r215, %f629;
	shl.b32 	%r216, %r215, 23;
	mov.b32 	%f634, %r216;
	ex2.approx.ftz.f32 	%f635, %f633;
	ld.shared.f32 	%f636, [%r19+32];
	fma.rn.f32 	%f637, %f635, %f634, %f636;
	st.shared.f32 	[%r19+32], %f637;
$L__BB0_111:
	add.s32 	%r217, %r1, 9;
	setp.lt.s32 	%p168, %r217, %r81;
	sub.s32 	%r218, %r217, %r264;
	abs.s32 	%r219, %r218;
	setp.gt.s32 	%p169, %r219, %r82;
	setp.ne.s32 	%p170, %r217, %r264;
	and.pred  	%p171, %p168, %p170;
	not.pred 	%p173, %p171;
	or.pred  	%p174, %p169, %p173;
	@%p174 bra 	$L__BB0_113;
	neg.f32 	%f638, %f857;
	div.rn.f32 	%f639, %f638, %f3;
	fma.rn.f32 	%f640, %f639, 0f3BBB989D, 0f3F000000;
	cvt.sat.f32.f32 	%f641, %f640;
	mov.f32 	%f642, 0f4B400001;
	mov.f32 	%f643, 0f437C0000;
	fma.rm.f32 	%f644, %f641, %f643, %f642;
	add.f32 	%f645, %f644, 0fCB40007F;
	neg.f32 	%f646, %f645;
	fma.rn.f32 	%f647, %f639, 0f3FB8AA3B, %f646;
	fma.rn.f32 	%f648, %f639, 0f32A57060, %f647;
	mov.b32 	%r220, %f644;
	shl.b32 	%r221, %r220, 23;
	mov.b32 	%f649, %r221;
	ex2.approx.ftz.f32 	%f650, %f648;
	ld.shared.f32 	%f651, [%r19+36];
	fma.rn.f32 	%f652, %f650, %f649, %f651;
	st.shared.f32 	[%r19+36], %f652;
$L__BB0_113:
	add.s32 	%r222, %r1, 10;
	setp.lt.s32 	%p175, %r222, %r81;
	sub.s32 	%r223, %r222, %r264;
	abs.s32 	%r224, %r223;
	setp.gt.s32 	%p176, %r224, %r82;
	setp.ne.s32 	%p177, %r222, %r264;
	and.pred  	%p178, %p175, %p177;
	not.pred 	%p180, %p178;
	or.pred  	%p181, %p176, %p180;
	@%p181 bra 	$L__BB0_115;
	neg.f32 	%f653, %f856;
	div.rn.f32 	%f654, %f653, %f3;
	fma.rn.f32 	%f655, %f654, 0f3BBB989D, 0f3F000000;
	cvt.sat.f32.f32 	%f656, %f655;
	mov.f32 	%f657, 0f4B400001;
	mov.f32 	%f658, 0f437C0000;
	fma.rm.f32 	%f659, %f656, %f658, %f657;
	add.f32 	%f660, %f659, 0fCB40007F;
	neg.f32 	%f661, %f660;
	fma.rn.f32 	%f662, %f654, 0f3FB8AA3B, %f661;
	fma.rn.f32 	%f663, %f654, 0f32A57060, %f662;
	mov.b32 	%r225, %f659;
	shl.b32 	%r226, %r225, 23;
	mov.b32 	%f664, %r226;
	ex2.approx.ftz.f32 	%f665, %f663;
	ld.shared.f32 	%f666, [%r19+40];
	fma.rn.f32 	%f667, %f665, %f664, %f666;
	st.shared.f32 	[%r19+40], %f667;
$L__BB0_115:
	add.s32 	%r227, %r1, 11;
	setp.lt.s32 	%p182, %r227, %r81;
	sub.s32 	%r228, %r227, %r264;
	abs.s32 	%r229, %r228;
	setp.gt.s32 	%p183, %r229, %r82;
	setp.ne.s32 	%p184, %r227, %r264;
	and.pred  	%p185, %p182, %p184;
	not.pred 	%p187, %p185;
	or.pred  	%p188, %p183, %p187;
	@%p188 bra 	$L__BB0_117;
	neg.f32 	%f668, %f855;
	div.rn.f32 	%f669, %f668, %f3;
	fma.rn.f32 	%f670, %f669, 0f3BBB989D, 0f3F000000;
	cvt.sat.f32.f32 	%f671, %f670;
	mov.f32 	%f672, 0f4B400001;
	mov.f32 	%f673, 0f437C0000;
	fma.rm.f32 	%f674, %f671, %f673, %f672;
	add.f32 	%f675, %f674, 0fCB40007F;
	neg.f32 	%f676, %f675;
	fma.rn.f32 	%f677, %f669, 0f3FB8AA3B, %f676;
	fma.rn.f32 	%f678, %f669, 0f32A57060, %f677;
	mov.b32 	%r230, %f674;
	shl.b32 	%r231, %r230, 23;
	mov.b32 	%f679, %r231;
	ex2.approx.ftz.f32 	%f680, %f678;
	ld.shared.f32 	%f681, [%r19+44];
	fma.rn.f32 	%f682, %f680, %f679, %f681;
	st.shared.f32 	[%r19+44], %f682;
$L__BB0_117:
	add.s32 	%r232, %r1, 12;
	setp.lt.s32 	%p189, %r232, %r81;
	sub.s32 	%r233, %r232, %r264;
	abs.s32 	%r234, %r233;
	setp.gt.s32 	%p190, %r234, %r82;
	setp.ne.s32 	%p191, %r232, %r264;
	and.pred  	%p192, %p189, %p191;
	not.pred 	%p194, %p192;
	or.pred  	%p195, %p190, %p194;
	@%p195 bra 	$L__BB0_119;
	neg.f32 	%f683, %f854;
	div.rn.f32 	%f684, %f683, %f3;
	fma.rn.f32 	%f685, %f684, 0f3BBB989D, 0f3F000000;
	cvt.sat.f32.f32 	%f686, %f685;
	mov.f32 	%f687, 0f4B400001;
	mov.f32 	%f688, 0f437C0000;
	fma.rm.f32 	%f689, %f686, %f688, %f687;
	add.f32 	%f690, %f689, 0fCB40007F;
	neg.f32 	%f691, %f690;
	fma.rn.f32 	%f692, %f684, 0f3FB8AA3B, %f691;
	fma.rn.f32 	%f693, %f684, 0f32A57060, %f692;
	mov.b32 	%r235, %f689;
	shl.b32 	%r236, %r235, 23;
	mov.b32 	%f694, %r236;
	ex2.approx.ftz.f32 	%f695, %f693;
	ld.shared.f32 	%f696, [%r19+48];
	fma.rn.f32 	%f697, %f695, %f694, %f696;
	st.shared.f32 	[%r19+48], %f697;
$L__BB0_119:
	add.s32 	%r237, %r1, 13;
	setp.lt.s32 	%p196, %r237, %r81;
	sub.s32 	%r238, %r237, %r264;
	abs.s32 	%r239, %r238;
	setp.gt.s32 	%p197, %r239, %r82;
	setp.ne.s32 	%p198, %r237, %r264;
	and.pred  	%p199, %p196, %p198;
	not.pred 	%p201, %p199;
	or.pred  	%p202, %p197, %p201;
	@%p202 bra 	$L__BB0_121;
	neg.f32 	%f698, %f853;
	div.rn.f32 	%f699, %f698, %f3;
	fma.rn.f32 	%f700, %f699, 0f3BBB989D, 0f3F000000;
	cvt.sat.f32.f32 	%f701, %f700;
	mov.f32 	%f702, 0f4B400001;
	mov.f32 	%f703, 0f437C0000;
	fma.rm.f32 	%f704, %f701, %f703, %f702;
	add.f32 	%f705, %f704, 0fCB40007F;
	neg.f32 	%f706, %f705;
	fma.rn.f32 	%f707, %f699, 0f3FB8AA3B, %f706;
	fma.rn.f32 	%f708, %f699, 0f32A57060, %f707;
	mov.b32 	%r240, %f704;
	shl.b32 	%r241, %r240, 23;
	mov.b32 	%f709, %r241;
	ex2.approx.ftz.f32 	%f710, %f708;
	ld.shared.f32 	%f711, [%r19+52];
	fma.rn.f32 	%f712, %f710, %f709, %f711;
	st.shared.f32 	[%r19+52], %f712;
$L__BB0_121:
	add.s32 	%r242, %r1, 14;
	setp.lt.s32 	%p203, %r242, %r81;
	sub.s32 	%r243, %r242, %r264;
	abs.s32 	%r244, %r243;
	setp.gt.s32 	%p204, %r244, %r82;
	setp.ne.s32 	%p205, %r242, %r264;
	and.pred  	%p206, %p203, %p205;
	not.pred 	%p208, %p206;
	or.pred  	%p209, %p204, %p208;
	@%p209 bra 	$L__BB0_123;
	neg.f32 	%f713, %f852;
	div.rn.f32 	%f714, %f713, %f3;
	fma.rn.f32 	%f715, %f714, 0f3BBB989D, 0f3F000000;
	cvt.sat.f32.f32 	%f716, %f715;
	mov.f32 	%f717, 0f4B400001;
	mov.f32 	%f718, 0f437C0000;
	fma.rm.f32 	%f719, %f716, %f718, %f717;
	add.f32 	%f720, %f719, 0fCB40007F;
	neg.f32 	%f721, %f720;
	fma.rn.f32 	%f722, %f714, 0f3FB8AA3B, %f721;
	fma.rn.f32 	%f723, %f714, 0f32A57060, %f722;
	mov.b32 	%r245, %f719;
	shl.b32 	%r246, %r245, 23;
	mov.b32 	%f724, %r246;
	ex2.approx.ftz.f32 	%f725, %f723;
	ld.shared.f32 	%f726, [%r19+56];
	fma.rn.f32 	%f727, %f725, %f724, %f726;
	st.shared.f32 	[%r19+56], %f727;
$L__BB0_123:
	setp.ge.s32 	%p210, %r20, %r81;
	sub.s32 	%r247, %r20, %r264;
	abs.s32 	%r248, %r247;
	setp.gt.s32 	%p211, %r248, %r82;
	setp.eq.s32 	%p212, %r20, %r264;
	or.pred  	%p213, %p210, %p212;
	or.pred  	%p214, %p211, %p213;
	@%p214 bra 	$L__BB0_125;
	neg.f32 	%f728, %f851;
	div.rn.f32 	%f729, %f728, %f3;
	fma.rn.f32 	%f730, %f729, 0f3BBB989D, 0f3F000000;
	cvt.sat.f32.f32 	%f731, %f730;
	mov.f32 	%f732, 0f4B400001;
	mov.f32 	%f733, 0f437C0000;
	fma.rm.f32 	%f734, %f731, %f733, %f732;
	add.f32 	%f735, %f734, 0fCB40007F;
	neg.f32 	%f736, %f735;
	fma.rn.f32 	%f737, %f729, 0f3FB8AA3B, %f736;
	fma.rn.f32 	%f738, %f729, 0f32A57060, %f737;
	mov.b32 	%r249, %f734;
	shl.b32 	%r250, %r249, 23;
	mov.b32 	%f739, %r250;
	ex2.approx.ftz.f32 	%f740, %f738;
	ld.shared.f32 	%f741, [%r19+60];
	fma.rn.f32 	%f742, %f740, %f739, %f741;
	st.shared.f32 	[%r19+60], %f742;
$L__BB0_125:
	add.s32 	%r264, %r264, %r23;
	setp.gt.s32 	%p215, %r264, %r21;
	@%p215 bra 	$L__BB0_126;
	bra.uni 	$L__BB0_85;
$L__BB0_126:
	bar.sync 	0;
	setp.gt.u32 	%p216, %r2, 15;
	@%p216 bra 	$L__BB0_141;
	mov.u32 	%r57, %ntid.x;
	and.b32  	%r58, %r57, 15;
	setp.lt.u32 	%p217, %r57, 16;
	mov.f32 	%f875, 0f00000000;
	mov.b32 	%r274, 0;
	@%p217 bra 	$L__BB0_130;
	and.b32  	%r274, %r57, 2032;
	and.b32  	%r252, %r57, -16;
	neg.s32 	%r272, %r252;
	shl.b32 	%r253, %r2, 2;
	mov.u32 	%r254, _ZZ23eucldist_sorted_rho_expPKfPfiiifE4rho1;
	add.s32 	%r255, %r253, %r254;
	add.s32 	%r271, %r255, 512;
	mov.f32 	%f875, 0f00000000;
$L__BB0_129:
	.pragma "nounroll";
	ld.shared.f32 	%f746, [%r271+-512];
	add.f32 	%f747, %f875, %f746;
	ld.shared.f32 	%f748, [%r271+-448];
	add.f32 	%f749, %f747, %f748;
	ld.shared.f32 	%f750, [%r271+-384];
	add.f32 	%f751, %f749, %f750;
	ld.shared.f32 	%f752, [%r271+-320];
	add.f32 	%f753, %f751, %f752;
	ld.shared.f32 	%f754, [%r271+-256];
	add.f32 	%f755, %f753, %f754;
	ld.shared.f32 	%f756, [%r271+-192];
	add.f32 	%f757, %f755, %f756;
	ld.shared.f32 	%f758, [%r271+-128];
	add.f32 	%f759, %f757, %f758;
	ld.shared.f32 	%f760, [%r271+-64];
	add.f32 	%f761, %f759, %f760;
	ld.shared.f32 	%f762, [%r271];
	add.f32 	%f763, %f761, %f762;
	ld.shared.f32 	%f764, [%r271+64];
	add.f32 	%f765, %f763, %f764;
	ld.shared.f32 	%f766, [%r271+128];
	add.f32 	%f767, %f765, %f766;
	ld.shared.f32 	%f768, [%r271+192];
	add.f32 	%f769, %f767, %f768;
	ld.shared.f32 	%f770, [%r271+256];
	add.f32 	%f771, %f769, %f770;
	ld.shared.f32 	%f772, [%r271+320];
	add.f32 	%f773, %f771, %f772;
	ld.shared.f32 	%f774, [%r271+384];
	add.f32 	%f775, %f773, %f774;
	ld.shared.f32 	%f776, [%r271+448];
	add.f32 	%f875, %f775, %f776;
	add.s32 	%r272, %r272, 16;
	add.s32 	%r271, %r271, 1024;
	setp.ne.s32 	%p218, %r272, 0;
	@%p218 bra 	$L__BB0_129;
$L__BB0_130:
	setp.eq.s32 	%p219, %r58, 0;
	@%p219 bra 	$L__BB0_139;
	mad.lo.s32 	%r67, %r2, -60, %r19;
	and.b32  	%r68, %r57, 7;
	setp.lt.u32 	%p220, %r58, 8;
	@%p220 bra 	$L__BB0_133;
	shl.b32 	%r256, %r274, 6;
	add.s32 	%r257, %r67, %r256;
	ld.shared.f32 	%f778, [%r257];
	add.f32 	%f779, %f875, %f778;
	ld.shared.f32 	%f780, [%r257+64];
	add.f32 	%f781, %f779, %f780;
	ld.shared.f32 	%f782, [%r257+128];
	add.f32 	%f783, %f781, %f782;
	ld.shared.f32 	%f784, [%r257+192];
	add.f32 	%f785, %f783, %f784;
	ld.shared.f32 	%f786, [%r257+256];
	add.f32 	%f787, %f785, %f786;
	ld.shared.f32 	%f788, [%r257+320];
	add.f32 	%f789, %f787, %f788;
	ld.shared.f32 	%f790, [%r257+384];
	add.f32 	%f791, %f789, %f790;
	ld.shared.f32 	%f792, [%r257+448];
	add.f32 	%f875, %f791, %f792;
	add.s32 	%r274, %r274, 8;
$L__BB0_133:
	setp.eq.s32 	%p221, %r68, 0;
	@%p221 bra 	$L__BB0_139;
	and.b32  	%r71, %r57, 3;
	setp.lt.u32 	%p222, %r68, 4;
	@%p222 bra 	$L__BB0_136;
	shl.b32 	%r258, %r274, 6;
	add.s32 	%r259, %r67, %r258;
	ld.shared.f32 	%f794, [%r259];
	add.f32 	%f795, %f875, %f794;
	ld.shared.f32 	%f796, [%r259+64];
	add.f32 	%f797, %f795, %f796;
	ld.shared.f32 	%f798, [%r259+128];
	add.f32 	%f799, %f797, %f798;
	ld.shared.f32 	%f800, [%r259+192];
	add.f32 	%f875, %f799, %f800;
	add.s32 	%r274, %r274, 4;
$L__BB0_136:
	setp.eq.s32 	%p223, %r71, 0;
	@%p223 bra 	$L__BB0_139;
	shl.b32 	%r260, %r274, 6;
	shl.b32 	%r261, %r2, 2;
	add.s32 	%r262, %r260, %r261;
	mov.u32 	%r263, _ZZ23eucldist_sorted_rho_expPKfPfiiifE4rho1;
	add.s32 	%r277, %r263, %r262;
	neg.s32 	%r276, %r71;
$L__BB0_138:
	.pragma "nounroll";
	ld.shared.f32 	%f801, [%r277];
	add.f32 	%f875, %f875, %f801;
	add.s32 	%r277, %r277, 64;
	add.s32 	%r276, %r276, 1;
	setp.ne.s32 	%p224, %r276, 0;
	@%p224 bra 	$L__BB0_138;
$L__BB0_139:
	add.s32 	%r80, %r1, %r2;
	setp.ge.s32 	%p225, %r80, %r81;
	@%p225 bra 	$L__BB0_141;
	cvta.to.global.u64 	%rd43, %rd3;
	mul.wide.s32 	%rd44, %r80, 4;
	add.s64 	%rd45, %rd43, %rd44;
	st.global.f32 	[%rd45], %f875;
$L__BB0_141:
	ret;

}


// ===== COMPILED SASS (sm_100) =====

	.target	sm_100

	.elftype	@"ET_EXEC"


//--------------------- .note.nv.tkinfo           --------------------------
	.section	.note.nv.tkinfo,"",@"SHT_NOTE"
	.sectionflags	@"SHF_NOTE_NV_TKINFO"
	.tkinfo
        /*0018*/ 	.word	0x00000002
        /*0030*/ 	.string	""
        /*0030*/ 	.string	"ptxas"
        /*0030*/ 	.string	"Cuda compilation tools, release 13.0, V13.0.88"
        /*0030*/ 	.string	"Build cuda_13.0.r13.0/compiler.36424714_0"
        /*0030*/ 	.string	"-arch sm_100 -m 64 "



//--------------------- .note.nv.cuinfo           --------------------------
	.section	.note.nv.cuinfo,"",@"SHT_NOTE"
	.sectionflags	@"SHF_NOTE_NV_CUINFO"
        /*0018*/ 	.short	0x0002
        /*001a*/ 	.short	0x0064
        /*001c*/ 	.short	0x0082
	.zero		2


//--------------------- .nv.info                  --------------------------
	.section	.nv.info,"",@"SHT_CUDA_INFO"
	.align	4


	//----- nvinfo : EIATTR_REGCOUNT
	.align		4
        /*0000*/ 	.byte	0x04, 0x2f
        /*0002*/ 	.short	(.L_1 - .L_0)
	.align		4
.L_0:
        /*0004*/ 	.word	index@(_Z23eucldist_sorted_rho_expPKfPfiiif)
        /*0008*/ 	.word	0x00000038


	//----- nvinfo : EIATTR_FRAME_SIZE
	.align		4
.L_1:
        /*000c*/ 	.byte	0x04, 0x11
        /*000e*/ 	.short	(.L_3 - .L_2)
	.align		4
.L_2:
        /*0010*/ 	.word	index@($__internal_0_$__cuda_sm3x_div_rn_noftz_f32_slowpath)
        /*0014*/ 	.word	0x00000000


	//----- nvinfo : EIATTR_FRAME_SIZE
	.align		4
.L_3:
        /*0018*/ 	.byte	0x04, 0x11
        /*001a*/ 	.short	(.L_5 - .L_4)
	.align		4
.L_4:
        /*001c*/ 	.word	index@(_Z23eucldist_sorted_rho_expPKfPfiiif)
        /*0020*/ 	.word	0x00000000


	//----- nvinfo : EIATTR_MIN_STACK_SIZE
	.align		4
.L_5:
        /*0024*/ 	.byte	0x04, 0x12
        /*0026*/ 	.short	(.L_7 - .L_6)
	.align		4
.L_6:
        /*0028*/ 	.word	index@(_Z23eucldist_sorted_rho_expPKfPfiiif)
        /*002c*/ 	.word	0x00000000
.L_7:


//--------------------- .nv.compat                --------------------------
	.section	.nv.compat,"",@"SHT_CUDA_COMPAT_INFO"
	.align	4
        /*0000*/ 	.byte	0x02, 0x09, 0x00, 0x00, 0x02, 0x02, 0x01, 0x00, 0x02, 0x05, 0x05, 0x00, 0x03, 0x07, 0x01, 0x01
        /*0010*/ 	.byte	0x02, 0x03, 0x00, 0x00, 0x02, 0x06, 0x01, 0x00, 0x04, 0x0b, 0x08, 0x00, 0x01, 0x00, 0x00, 0x00
        /*0020*/ 	.byte	0x00, 0x00, 0x00, 0x00


//--------------------- .nv.info._Z23eucldist_sorted_rho_expPKfPfiiif --------------------------
	.section	.nv.info._Z23eucldist_sorted_rho_expPKfPfiiif,"",@"SHT_CUDA_INFO"
	.sectionflags	@""
	.align	4


	//----- nvinfo : EIATTR_CUDA_API_VERSION
	.align		4
        /*0000*/ 	.byte	0x04, 0x37
        /*0002*/ 	.short	(.L_9 - .L_8)
.L_8:
        /*0004*/ 	.word	0x00000082


	//----- nvinfo : EIATTR_KPARAM_INFO
	.align		4
.L_9:
        /*0008*/ 	.byte	0x04, 0x17
        /*000a*/ 	.short	(.L_11 - .L_10)
.L_10:
        /*000c*/ 	.word	0x00000000
        /*0010*/ 	.short	0x0005
        /*0012*/ 	.short	0x001c
        /*0014*/ 	.byte	0x00, 0xf0, 0x11, 0x00


	//----- nvinfo : EIATTR_KPARAM_INFO
	.align		4
.L_11:
        /*0018*/ 	.byte	0x04, 0x17
        /*001a*/ 	.short	(.L_13 - .L_12)
.L_12:
        /*001c*/ 	.word	0x00000000
        /*0020*/ 	.short	0x0004
        /*0022*/ 	.short	0x0018
        /*0024*/ 	.byte	0x00, 0xf0, 0x11, 0x00


	//----- nvinfo : EIATTR_KPARAM_INFO
	.align		4
.L_13:
        /*0028*/ 	.byte	0x04, 0x17
        /*002a*/ 	.short	(.L_15 - .L_14)
.L_14:
        /*002c*/ 	.word	0x00000000
        /*0030*/ 	.short	0x0003
        /*0032*/ 	.short	0x0014
        /*0034*/ 	.byte	0x00, 0xf0, 0x11, 0x00


	//----- nvinfo : EIATTR_KPARAM_INFO
	.align		4
.L_15:
        /*0038*/ 	.byte	0x04, 0x17
        /*003a*/ 	.short	(.L_17 - .L_16)
.L_16:
        /*003c*/ 	.word	0x00000000
        /*0040*/ 	.short	0x0002
        /*0042*/ 	.short	0x0010
        /*0044*/ 	.byte	0x00, 0xf0, 0x11, 0x00


	//----- nvinfo : EIATTR_KPARAM_INFO
	.align		4
.L_17:
        /*0048*/ 	.byte	0x04, 0x17
        /*004a*/ 	.short	(.L_19 - .L_18)
.L_18:
        /*004c*/ 	.word	0x00000000
        /*0050*/ 	.short	0x0001
        /*0052*/ 	.short	0x0008
        /*0054*/ 	.byte	0x00, 0xf5, 0x21, 0x00


	//----- nvinfo : EIATTR_KPARAM_INFO
	.align		4
.L_19:
        /*0058*/ 	.byte	0x04, 0x17
        /*005a*/ 	.short	(.L_21 - .L_20)
.L_20:
        /*005c*/ 	.word	0x00000000
        /*0060*/ 	.short	0x0000
        /*0062*/ 	.short	0x0000
        /*0064*/ 	.byte	0x00, 0xf5, 0x21, 0x00


	//----- nvinfo : EIATTR_SPARSE_MMA_MASK
	.align		4
.L_21:
        /*0068*/ 	.byte	0x03, 0x50
        /*006a*/ 	.short	0x0000


	//----- nvinfo : EIATTR_MAXREG_COUNT
	.align		4
        /*006c*/ 	.byte	0x03, 0x1b
        /*006e*/ 	.short	0x00ff


	//----- nvinfo : EIATTR_NUM_BARRIERS
	.align		4
        /*0070*/ 	.byte	0x02, 0x4c
        /*0072*/ 	.byte	0x01
	.zero		1


	//----- nvinfo : EIATTR_MERCURY_ISA_VERSION
	.align		4
        /*0074*/ 	.byte	0x03, 0x5f
        /*0076*/ 	.short	0x0101


	//----- nvinfo : EIATTR_VRC_CTA_INIT_COUNT
	.align		4
        /*0078*/ 	.byte	0x02, 0x4a
	.zero		1
	.zero		1


	//----- nvinfo : EIATTR_EXIT_INSTR_OFFSETS
	.align		4
        /*007c*/ 	.byte	0x04, 0x1c
        /*007e*/ 	.short	(.L_23 - .L_22)


	//   ....[0]....
.L_22:
        /*0080*/ 	.word	0x00004eb0


	//   ....[1]....
        /*0084*/ 	.word	0x000055a0


	//   ....[2]....
        /*0088*/ 	.word	0x000055e0


	//----- nvinfo : EIATTR_CRS_STACK_SIZE
	.align		4
.L_23:
        /*008c*/ 	.byte	0x04, 0x1e
        /*008e*/ 	.short	(.L_25 - .L_24)
.L_24:
        /*0090*/ 	.word	0x00000000


	//----- nvinfo : EIATTR_CBANK_PARAM_SIZE
	.align		4
.L_25:
        /*0094*/ 	.byte	0x03, 0x19
        /*0096*/ 	.short	0x0020


	//----- nvinfo : EIATTR_PARAM_CBANK
	.align		4
        /*0098*/ 	.byte	0x04, 0x0a
        /*009a*/ 	.short	(.L_27 - .L_26)
	.align		4
.L_26:
        /*009c*/ 	.word	index@(.nv.constant0._Z23eucldist_sorted_rho_expPKfPfiiif)
        /*00a0*/ 	.short	0x0380
        /*00a2*/ 	.short	0x0020


	//----- nvinfo : EIATTR_SW_WAR
	.align		4
.L_27:
        /*00a4*/ 	.byte	0x04, 0x36
        /*00a6*/ 	.short	(.L_29 - .L_28)
.L_28:
        /*00a8*/ 	.word	0x00000008
.L_29:


//--------------------- .nv.callgraph             --------------------------
	.section	.nv.callgraph,"",@"SHT_CUDA_CALLGRAPH"
	.align	4
	.sectionentsize	8
	.align		4
        /*0000*/ 	.word	0x00000000
	.align		4
        /*0004*/ 	.word	0xffffffff
	.align		4
        /*0008*/ 	.word	0x00000000
	.align		4
        /*000c*/ 	.word	0xfffffffe
	.align		4
        /*0010*/ 	.word	0x00000000
	.align		4
        /*0014*/ 	.word	0xfffffffd
	.align		4
        /*0018*/ 	.word	0x00000000
	.align		4
        /*001c*/ 	.word	0xfffffffc


//--------------------- .text._Z23eucldist_sorted_rho_expPKfPfiiif --------------------------
	.section	.text._Z23eucldist_sorted_rho_expPKfPfiiif,"ax",@progbits
	.align	128
        .global         _Z23eucldist_sorted_rho_expPKfPfiiif
        .type           _Z23eucldist_sorted_rho_expPKfPfiiif,@function
        .size           _Z23eucldist_sorted_rho_expPKfPfiiif,(.L_x_94 - _Z23eucldist_sorted_rho_expPKfPfiiif)
        .other          _Z23eucldist_sorted_rho_expPKfPfiiif,@"STO_CUDA_ENTRY STV_DEFAULT"
_Z23eucldist_sorted_rho_expPKfPfiiif:
.text._Z23eucldist_sorted_rho_expPKfPfiiif:
[----:B------:R-:W-:Y:S01]  /*0000*/  LDC R1, c[0x0][0x37c] ;  /* 0x0000df00ff017b82 */ /* 0x000fe20000000800 */
[----:B------:R-:W0:Y:S07]  /*0010*/  S2R R3, SR_TID.X ;  /* 0x0000000000037919 */ /* 0x000e2e0000002100 */
[----:B------:R-:W0:Y:S01]  /*0020*/  LDC R8, c[0x0][0x398] ;  /* 0x0000e600ff087b82 */ /* 0x000e220000000800 */
[----:B------:R-:W1:Y:S01]  /*0030*/  LDCU.64 UR8, c[0x0][0x358] ;  /* 0x00006b00ff0877ac */ /* 0x000e620008000a00 */
[----:B------:R-:W-:Y:S01]  /*0040*/  BSSY.RECONVERGENT B0, `(.L_x_0) ;  /* 0x000008d000007945 */ /* 0x000fe20003800200 */
[----:B------:R-:W2:Y:S05]  /*0050*/  S2R R11, SR_CTAID.Y ;  /* 0x00000000000b7919 */ /* 0x000eaa0000002600 */
[----:B------:R-:W2:Y:S08]  /*0060*/  S2UR UR4, SR_CTAID.X ;  /* 0x00000000000479c3 */ /* 0x000eb00000002500 */
[----:B------:R-:W2:Y:S01]  /*0070*/  LDC R0, c[0x0][0x370] ;  /* 0x0000dc00ff007b82 */ /* 0x000ea20000000800 */
[----:B0-----:R-:W-:Y:S01]  /*0080*/  ISETP.GE.AND P0, PT, R3, R8, PT ;  /* 0x000000080300720c */ /* 0x001fe20003f06270 */
[----:B--2---:R-:W-:-:S05]  /*0090*/  IMAD R11, R11, R0, UR4 ;  /* 0x000000040b0b7e24 */ /* 0x004fca000f8e0200 */
[----:B------:R-:W-:-:S07]  /*00a0*/  SHF.L.U32 R11, R11, 0x4, RZ ;  /* 0x000000040b0b7819 */ /* 0x000fce00000006ff */
[----:B-1----:R-:W-:Y:S05]  /*00b0*/  @P0 BRA `(.L_x_1) ;  /* 0x0000000800140947 */ /* 0x002fea0003800000 */
[----:B------:R-:W0:Y:S01]  /*00c0*/  LDCU UR6, c[0x0][0x390] ;  /* 0x00007200ff0677ac */ /* 0x000e220008000800 */
[----:B------:R-:W-:-:S04]  /*00d0*/  IADD3 R0, PT, PT, R11, 0x1, RZ ;  /* 0x000000010b007810 */ /* 0x000fc80007ffe0ff */
[----:B0-----:R-:W-:-:S13]  /*00e0*/  ISETP.GE.AND P6, PT, R0, UR6, PT ;  /* 0x0000000600007c0c */ /* 0x001fda000bfc6270 */
[----:B------:R-:W0:Y:S01]  /*00f0*/  @!P6 LDC.64 R4, c[0x0][0x380] ;  /* 0x0000e000ff04eb82 */ /* 0x000e220000000a00 */
[----:B------:R-:W-:-:S04]  /*0100*/  @!P6 IMAD R7, R0, R8, R3 ;  /* 0x000000080007e224 */ /* 0x000fc800078e0203 */
[----:B0-----:R-:W-:-:S06]  /*0110*/  @!P6 IMAD.WIDE R4, R7, 0x4, R4 ;  /* 0x000000040704e825 */ /* 0x001fcc00078e0204 */
[----:B------:R0:W2:Y:S01]  /*0120*/  @!P6 LDG.E R4, desc[UR8][R4.64] ;  /* 0x000000080404e981 */ /* 0x0000a2000c1e1900 */
[C---:B------:R-:W-:Y:S01]  /*0130*/  ISETP.GE.AND P5, PT, R11.reuse, UR6, PT ;  /* 0x000000060b007c0c */ /* 0x040fe2000bfa6270 */
[----:B------:R-:W1:Y:S01]  /*0140*/  S2UR UR5, SR_CgaCtaId ;  /* 0x00000000000579c3 */ /* 0x000e620000008800 */
[C---:B------:R-:W-:Y:S01]  /*0150*/  IADD3 R10, PT, PT, R11.reuse, 0x2, RZ ;  /* 0x000000020b0a7810 */ /* 0x040fe20007ffe0ff */
[----:B------:R-:W-:Y:S01]  /*0160*/  UMOV UR4, 0x400 ;  /* 0x0000040000047882 */ /* 0x000fe20000000000 */
[C---:B------:R-:W-:Y:S02]  /*0170*/  IADD3 R24, PT, PT, R11.reuse, 0x3, RZ ;  /* 0x000000030b187810 */ /* 0x040fe40007ffe0ff */
[----:B------:R-:W-:Y:S02]  /*0180*/  ISETP.GE.AND P0, PT, R10, UR6, PT ;  /* 0x000000060a007c0c */ /* 0x000fe4000bf06270 */
[----:B------:R-:W-:Y:S02]  /*0190*/  ISETP.GE.AND P1, PT, R24, UR6, PT ;  /* 0x0000000618007c0c */ /* 0x000fe4000bf26270 */
[----:B------:R-:W-:-:S02]  /*01a0*/  IADD3 R25, PT, PT, R11, 0x4, RZ ;  /* 0x000000040b197810 */ /* 0x000fc40007ffe0ff */
[C---:B------:R-:W-:Y:S01]  /*01b0*/  IADD3 R26, PT, PT, R11.reuse, 0x5, RZ ;  /* 0x000000050b1a7810 */ /* 0x040fe20007ffe0ff */
[----:B------:R-:W3:Y:S01]  /*01c0*/  @!P5 LDC.64 R6, c[0x0][0x380] ;  /* 0x0000e000ff06db82 */ /* 0x000ee20000000a00 */
[----:B------:R-:W-:Y:S01]  /*01d0*/  @!P5 IMAD R9, R11, R8, R3 ;  /* 0x000000080b09d224 */ /* 0x000fe200078e0203 */
[----:B------:R-:W-:Y:S02]  /*01e0*/  MOV R0, 0x7f7ff023 ;  /* 0x7f7ff02300007802 */ /* 0x000fe40000000f00 */
[----:B------:R-:W-:Y:S02]  /*01f0*/  MOV R2, 0x7f7ff023 ;  /* 0x7f7ff02300027802 */ /* 0x000fe40000000f00 */
[----:B------:R-:W-:Y:S02]  /*0200*/  ISETP.GE.AND P2, PT, R25, UR6, PT ;  /* 0x0000000619007c0c */ /* 0x000fe4000bf46270 */
[----:B------:R-:W-:Y:S01]  /*0210*/  ISETP.GE.AND P3, PT, R26, UR6, PT ;  /* 0x000000061a007c0c */ /* 0x000fe2000bf66270 */
[----:B------:R-:W4:Y:S01]  /*0220*/  @!P0 LDC.64 R20, c[0x0][0x380] ;  /* 0x0000e000ff148b82 */ /* 0x000f220000000a00 */
[C---:B------:R-:W-:Y:S01]  /*0230*/  IADD3 R27, PT, PT, R11.reuse, 0x6, RZ ;  /* 0x000000060b1b7810 */ /* 0x040fe20007ffe0ff */
[----:B-1----:R-:W-:Y:S01]  /*0240*/  ULEA UR4, UR5, UR4, 0x18 ;  /* 0x0000000405047291 */ /* 0x002fe2000f8ec0ff */
[----:B------:R-:W-:-:S02]  /*0250*/  IADD3 R28, PT, PT, R11, 0x7, RZ ;  /* 0x000000070b1c7810 */ /* 0x000fc40007ffe0ff */
[----:B------:R-:W-:Y:S02]  /*0260*/  IADD3 R29, PT, PT, R11, 0x8, RZ ;  /* 0x000000080b1d7810 */ /* 0x000fe40007ffe0ff */
[----:B------:R-:W-:Y:S01]  /*0270*/  ISETP.GE.AND P4, PT, R27, UR6, PT ;  /* 0x000000061b007c0c */ /* 0x000fe2000bf86270 */
[----:B------:R-:W1:Y:S01]  /*0280*/  @!P1 LDC.64 R22, c[0x0][0x380] ;  /* 0x0000e000ff169b82 */ /* 0x000e620000000a00 */
[----:B0-----:R-:W-:Y:S01]  /*0290*/  LEA R5, R3, UR4, 0x6 ;  /* 0x0000000403057c11 */ /* 0x001fe2000f8e30ff */
[----:B---3--:R-:W-:-:S04]  /*02a0*/  @!P5 IMAD.WIDE R6, R9, 0x4, R6 ;  /* 0x000000040906d825 */ /* 0x008fc800078e0206 */
[----:B------:R-:W-:Y:S02]  /*02b0*/  @P6 STS [R5+0x4], R2 ;  /* 0x0000040205006388 */ /* 0x000fe40000000800 */
[----:B------:R-:W0:Y:S02]  /*02c0*/  @!P2 LDC.64 R18, c[0x0][0x380] ;  /* 0x0000e000ff12ab82 */ /* 0x000e240000000a00 */
[----:B------:R3:W5:Y:S01]  /*02d0*/  @!P5 LDG.E R0, desc[UR8][R6.64] ;  /* 0x000000080600d981 */ /* 0x000762000c1e1900 */
[----:B------:R-:W-:Y:S01]  /*02e0*/  ISETP.GE.AND P5, PT, R28, UR6, PT ;  /* 0x000000061c007c0c */ /* 0x000fe2000bfa6270 */
[----:B------:R-:W-:-:S04]  /*02f0*/  @!P0 IMAD R9, R10, R8, R3 ;  /* 0x000000080a098224 */ /* 0x000fc800078e0203 */
[----:B------:R-:W0:Y:S01]  /*0300*/  @!P3 LDC.64 R16, c[0x0][0x380] ;  /* 0x0000e000ff10bb82 */ /* 0x000e220000000a00 */
[----:B----4-:R-:W-:-:S04]  /*0310*/  @!P0 IMAD.WIDE R20, R9, 0x4, R20 ;  /* 0x0000000409148825 */ /* 0x010fc800078e0214 */
[-CC-:B------:R-:W-:Y:S02]  /*0320*/  @!P1 IMAD R9, R24, R8.reuse, R3.reuse ;  /* 0x0000000818099224 */ /* 0x180fe400078e0203 */
[-C--:B------:R-:W-:Y:S01]  /*0330*/  @!P2 IMAD R25, R25, R8.reuse, R3 ;  /* 0x000000081919a224 */ /* 0x080fe200078e0203 */
[----:B------:R-:W4:Y:S01]  /*0340*/  @!P4 LDC.64 R14, c[0x0][0x380] ;  /* 0x0000e000ff0ecb82 */ /* 0x000f220000000a00 */
[----:B-1----:R-:W-:Y:S01]  /*0350*/  @!P1 IMAD.WIDE R22, R9, 0x4, R22 ;  /* 0x0000000409169825 */ /* 0x002fe200078e0216 */
[----:B------:R-:W5:Y:S06]  /*0360*/  @!P0 LDG.E R20, desc[UR8][R20.64] ;  /* 0x0000000814148981 */ /* 0x000f6c000c1e1900 */
[----:B---3--:R-:W1:Y:S01]  /*0370*/  @!P5 LDC.64 R6, c[0x0][0x380] ;  /* 0x0000e000ff06db82 */ /* 0x008e620000000a00 */
[----:B------:R-:W-:Y:S01]  /*0380*/  @!P3 IMAD R9, R26, R8, R3 ;  /* 0x000000081a09b224 */ /* 0x000fe200078e0203 */
[----:B------:R-:W3:Y:S01]  /*0390*/  @!P1 LDG.E R22, desc[UR8][R22.64] ;  /* 0x0000000816169981 */ /* 0x000ee2000c1e1900 */
[----:B0-----:R-:W-:-:S04]  /*03a0*/  @!P2 IMAD.WIDE R18, R25, 0x4, R18 ;  /* 0x000000041912a825 */ /* 0x001fc800078e0212 */
[-C--:B------:R-:W-:Y:S02]  /*03b0*/  @!P4 IMAD R27, R27, R8.reuse, R3 ;  /* 0x000000081b1bc224 */ /* 0x080fe400078e0203 */
[----:B------:R-:W-:Y:S01]  /*03c0*/  @!P3 IMAD.WIDE R16, R9, 0x4, R16 ;  /* 0x000000040910b825 */ /* 0x000fe200078e0210 */
[----:B------:R-:W3:Y:S03]  /*03d0*/  @!P2 LDG.E R18, desc[UR8][R18.64] ;  /* 0x000000081212a981 */ /* 0x000ee6000c1e1900 */
[----:B------:R-:W-:Y:S02]  /*03e0*/  @!P5 IMAD R9, R28, R8, R3 ;  /* 0x000000081c09d224 */ /* 0x000fe400078e0203 */
[----:B------:R-:W3:Y:S01]  /*03f0*/  @!P3 LDG.E R16, desc[UR8][R16.64] ;  /* 0x000000081010b981 */ /* 0x000ee2000c1e1900 */
[----:B----4-:R-:W-:-:S06]  /*0400*/  @!P4 IMAD.WIDE R14, R27, 0x4, R14 ;  /* 0x000000041b0ec825 */ /* 0x010fcc00078e020e */
[----:B------:R-:W4:Y:S01]  /*0410*/  @!P4 LDG.E R14, desc[UR8][R14.64] ;  /* 0x000000080e0ec981 */ /* 0x000f22000c1e1900 */
[----:B-1----:R-:W-:-:S06]  /*0420*/  @!P5 IMAD.WIDE R6, R9, 0x4, R6 ;  /* 0x000000040906d825 */ /* 0x002fcc00078e0206 */
[----:B------:R-:W4:Y:S04]  /*0430*/  @!P5 LDG.E R6, desc[UR8][R6.64] ;  /* 0x000000080606d981 */ /* 0x000f28000c1e1900 */
[----:B--2---:R0:W-:Y:S01]  /*0440*/  @!P6 STS [R5+0x4], R4 ;  /* 0x000004040500e388 */ /* 0x0041e20000000800 */
[----:B------:R-:W-:-:S13]  /*0450*/  ISETP.GE.AND P6, PT, R29, UR6, PT ;  /* 0x000000061d007c0c */ /* 0x000fda000bfc6270 */
[----:B------:R-:W1:Y:S01]  /*0460*/  @!P6 LDC.64 R12, c[0x0][0x380] ;  /* 0x0000e000ff0ceb82 */ /* 0x000e620000000a00 */
[----:B------:R-:W-:-:S04]  /*0470*/  @!P6 IMAD R29, R29, R8, R3 ;  /* 0x000000081d1de224 */ /* 0x000fc800078e0203 */
[----:B-1----:R-:W-:-:S06]  /*0480*/  @!P6 IMAD.WIDE R12, R29, 0x4, R12 ;  /* 0x000000041d0ce825 */ /* 0x002fcc00078e020c */
[----:B------:R-:W2:Y:S01]  /*0490*/  @!P6 LDG.E R12, desc[UR8][R12.64] ;  /* 0x000000080c0ce981 */ /* 0x000ea2000c1e1900 */
[----:B0-----:R-:W-:-:S03]  /*04a0*/  IADD3 R4, PT, PT, R11, 0x9, RZ ;  /* 0x000000090b047810 */ /* 0x001fc60007ffe0ff */
[----:B------:R-:W-:Y:S01]  /*04b0*/  @P1 STS [R5+0xc], R2 ;  /* 0x00000c0205001388 */ /* 0x000fe20000000800 */
[C---:B------:R-:W-:Y:S02]  /*04c0*/  IADD3 R10, PT, PT, R11.reuse, 0xa, RZ ;  /* 0x0000000a0b0a7810 */ /* 0x040fe40007ffe0ff */
[C---:B------:R-:W-:Y:S01]  /*04d0*/  IADD3 R24, PT, PT, R11.reuse, 0xb, RZ ;  /* 0x0000000b0b187810 */ /* 0x040fe20007ffe0ff */
[----:B------:R-:W-:Y:S01]  /*04e0*/  @P0 STS [R5+0x8], R2 ;  /* 0x0000080205000388 */ /* 0x000fe20000000800 */
[----:B------:R-:W-:-:S03]  /*04f0*/  IADD3 R26, PT, PT, R11, 0xc, RZ ;  /* 0x0000000c0b1a7810 */ /* 0x000fc60007ffe0ff */
[----:B------:R-:W-:Y:S01]  /*0500*/  @P2 STS [R5+0x10], R2 ;  /* 0x0000100205002388 */ /* 0x000fe20000000800 */
[----:B------:R-:W-:-:S03]  /*0510*/  IADD3 R27, PT, PT, R11, 0xd, RZ ;  /* 0x0000000d0b1b7810 */ /* 0x000fc60007ffe0ff */
[----:B-----5:R0:W-:Y:S04]  /*0520*/  @!P0 STS [R5+0x8], R20 ;  /* 0x0000081405008388 */ /* 0x0201e80000000800 */
[----:B---3--:R1:W-:Y:S01]  /*0530*/  @!P1 STS [R5+0xc], R22 ;  /* 0x00000c1605009388 */ /* 0x0083e20000000800 */
[----:B------:R-:W-:Y:S02]  /*0540*/  ISETP.GE.AND P1, PT, R4, UR6, PT ;  /* 0x0000000604007c0c */ /* 0x000fe4000bf26270 */
[----:B------:R-:W-:Y:S02]  /*0550*/  ISETP.GE.AND P0, PT, R10, UR6, PT ;  /* 0x000000060a007c0c */ /* 0x000fe4000bf06270 */
[----:B------:R-:W-:Y:S01]  /*0560*/  IADD3 R28, PT, PT, R11, 0xe, RZ ;  /* 0x0000000e0b1c7810 */ /* 0x000fe20007ffe0ff */
[----:B------:R3:W-:Y:S01]  /*0570*/  @!P2 STS [R5+0x10], R18 ;  /* 0x000010120500a388 */ /* 0x0007e20000000800 */
[----:B------:R-:W-:-:S02]  /*0580*/  ISETP.GE.AND P2, PT, R24, UR6, PT ;  /* 0x0000000618007c0c */ /* 0x000fc4000bf46270 */
[----:B------:R-:W-:Y:S01]  /*0590*/  IADD3 R29, PT, PT, R11, 0xf, RZ ;  /* 0x0000000f0b1d7810 */ /* 0x000fe20007ffe0ff */
[----:B------:R-:W-:Y:S04]  /*05a0*/  @P3 STS [R5+0x14], R2 ;  /* 0x0000140205003388 */ /* 0x000fe80000000800 */
[----:B0-----:R-:W0:Y:S01]  /*05b0*/  @!P1 LDC.64 R20, c[0x0][0x380] ;  /* 0x0000e000ff149b82 */ /* 0x001e220000000a00 */
[----:B------:R-:W-:Y:S04]  /*05c0*/  @P4 STS [R5+0x18], R2 ;  /* 0x0000180205004388 */ /* 0x000fe80000000800 */
[----:B------:R-:W-:Y:S03]  /*05d0*/  @P5 STS [R5+0x1c], R2 ;  /* 0x00001c0205005388 */ /* 0x000fe60000000800 */
[----:B-1----:R-:W1:Y:S01]  /*05e0*/  @!P0 LDC.64 R22, c[0x0][0x380] ;  /* 0x0000e000ff168b82 */ /* 0x002e620000000a00 */
[----:B------:R-:W-:Y:S04]  /*05f0*/  @P6 STS [R5+0x20], R2 ;  /* 0x0000200205006388 */ /* 0x000fe80000000800 */
[----:B------:R5:W-:Y:S01]  /*0600*/  @!P3 STS [R5+0x14], R16 ;  /* 0x000014100500b388 */ /* 0x000be20000000800 */
[----:B------:R-:W-:-:S02]  /*0610*/  ISETP.GE.AND P3, PT, R26, UR6, PT ;  /* 0x000000061a007c0c */ /* 0x000fc4000bf66270 */
[----:B---3--:R-:W3:Y:S01]  /*0620*/  @!P2 LDC.64 R18, c[0x0][0x380] ;  /* 0x0000e000ff12ab82 */ /* 0x008ee20000000a00 */
[----:B----4-:R4:W-:Y:S01]  /*0630*/  @!P4 STS [R5+0x18], R14 ;  /* 0x0000180e0500c388 */ /* 0x0109e20000000800 */
[----:B------:R-:W-:-:S03]  /*0640*/  ISETP.GE.AND P4, PT, R27, UR6, PT ;  /* 0x000000061b007c0c */ /* 0x000fc6000bf86270 */
[----:B------:R-:W-:Y:S01]  /*0650*/  @!P5 STS [R5+0x1c], R6 ;  /* 0x00001c060500d388 */ /* 0x000fe20000000800 */
[----:B------:R-:W-:-:S05]  /*0660*/  ISETP.GE.AND P5, PT, R28, UR6, PT ;  /* 0x000000061c007c0c */ /* 0x000fca000bfa6270 */
[----:B-----5:R-:W5:Y:S08]  /*0670*/  @!P3 LDC.64 R16, c[0x0][0x380] ;  /* 0x0000e000ff10bb82 */ /* 0x020f700000000a00 */
[----:B----4-:R-:W4:Y:S01]  /*0680*/  @!P4 LDC.64 R14, c[0x0][0x380] ;  /* 0x0000e000ff0ecb82 */ /* 0x010f220000000a00 */
[-CC-:B------:R-:W-:Y:S02]  /*0690*/  @!P1 IMAD R9, R4, R8.reuse, R3.reuse ;  /* 0x0000000804099224 */ /* 0x180fe400078e0203 */
[----:B------:R-:W-:-:S02]  /*06a0*/  @!P0 IMAD R25, R10, R8, R3 ;  /* 0x000000080a198224 */ /* 0x000fc400078e0203 */
[----:B0-----:R-:W-:-:S04]  /*06b0*/  @!P1 IMAD.WIDE R20, R9, 0x4, R20 ;  /* 0x0000000409149825 */ /* 0x001fc800078e0214 */
[-C--:B------:R-:W-:Y:S02]  /*06c0*/  @!P2 IMAD R9, R24, R8.reuse, R3 ;  /* 0x000000081809a224 */ /* 0x080fe400078e0203 */
[----:B-1----:R-:W-:Y:S01]  /*06d0*/  @!P0 IMAD.WIDE R22, R25, 0x4, R22 ;  /* 0x0000000419168825 */ /* 0x002fe200078e0216 */
[----:B------:R-:W2:Y:S03]  /*06e0*/  @!P1 LDG.E R20, desc[UR8][R20.64] ;  /* 0x0000000814149981 */ /* 0x000ea6000c1e1900 */
[----:B---3--:R-:W-:Y:S02]  /*06f0*/  @!P2 IMAD.WIDE R18, R9, 0x4, R18 ;  /* 0x000000040912a825 */ /* 0x008fe400078e0212 */
[----:B------:R-:W3:Y:S02]  /*0700*/  @!P0 LDG.E R22, desc[UR8][R22.64] ;  /* 0x0000000816168981 */ /* 0x000ee4000c1e1900 */
[----:B------:R-:W-:-:S02]  /*0710*/  @!P3 IMAD R9, R26, R8, R3 ;  /* 0x000000081a09b224 */ /* 0x000fc400078e0203 */
[-CC-:B------:R-:W-:Y:S01]  /*0720*/  @!P4 IMAD R27, R27, R8.reuse, R3.reuse ;  /* 0x000000081b1bc224 */ /* 0x180fe200078e0203 */
[----:B------:R-:W3:Y:S01]  /*0730*/  @!P2 LDG.E R18, desc[UR8][R18.64] ;  /* 0x000000081212a981 */ /* 0x000ee2000c1e1900 */
[----:B------:R-:W-:Y:S02]  /*0740*/  @!P5 IMAD R25, R28, R8, R3 ;  /* 0x000000081c19d224 */ /* 0x000fe400078e0203 */
[----:B-----5:R-:W-:-:S04]  /*0750*/  @!P3 IMAD.WIDE R16, R9, 0x4, R16 ;  /* 0x000000040910b825 */ /* 0x020fc800078e0210 */
[----:B----4-:R-:W-:Y:S02]  /*0760*/  @!P4 IMAD.WIDE R14, R27, 0x4, R14 ;  /* 0x000000041b0ec825 */ /* 0x010fe400078e020e */
[----:B------:R-:W4:Y:S04]  /*0770*/  @!P3 LDG.E R16, desc[UR8][R16.64] ;  /* 0x000000081010b981 */ /* 0x000f28000c1e1900 */
[----:B------:R-:W5:Y:S04]  /*0780*/  @!P4 LDG.E R14, desc[UR8][R14.64] ;  /* 0x000000080e0ec981 */ /* 0x000f68000c1e1900 */
[----:B--2---:R0:W-:Y:S01]  /*0790*/  @!P6 STS [R5+0x20], R12 ;  /* 0x0000200c0500e388 */ /* 0x0041e20000000800 */
[----:B------:R-:W-:Y:S01]  /*07a0*/  ISETP.GE.AND P6, PT, R29, UR6, PT ;  /* 0x000000061d007c0c */ /* 0x000fe2000bfc6270 */
[----:B0-----:R-:W0:-:S12]  /*07b0*/  @!P5 LDC.64 R12, c[0x0][0x380] ;  /* 0x0000e000ff0cdb82 */ /* 0x001e180000000a00 */
[----:B------:R-:W1:Y:S01]  /*07c0*/  @!P6 LDC.64 R6, c[0x0][0x380] ;  /* 0x0000e000ff06eb82 */ /* 0x000e620000000a00 */
[----:B------:R-:W-:Y:S02]  /*07d0*/  @!P6 IMAD R29, R29, R8, R3 ;  /* 0x000000081d1de224 */ /* 0x000fe400078e0203 */
[----:B0-----:R-:W-:-:S06]  /*07e0*/  @!P5 IMAD.WIDE R12, R25, 0x4, R12 ;  /* 0x00000004190cd825 */ /* 0x001fcc00078e020c */
[----:B------:R-:W2:Y:S01]  /*07f0*/  @!P5 LDG.E R12, desc[UR8][R12.64] ;  /* 0x000000080c0cd981 */ /* 0x000ea2000c1e1900 */
[----:B-1----:R-:W-:-:S06]  /*0800*/  @!P6 IMAD.WIDE R6, R29, 0x4, R6 ;  /* 0x000000041d06e825 */ /* 0x002fcc00078e0206 */
[----:B------:R-:W2:Y:S04]  /*0810*/  @!P6 LDG.E R6, desc[UR8][R6.64] ;  /* 0x000000080606e981 */ /* 0x000ea8000c1e1900 */
[----:B------:R0:W-:Y:S04]  /*0820*/  @P1 STS [R5+0x24], R2 ;  /* 0x0000240205001388 */ /* 0x0001e80000000800 */
[----:B------:R0:W-:Y:S04]  /*0830*/  @P0 STS [R5+0x28], R2 ;  /* 0x0000280205000388 */ /* 0x0001e80000000800 */
[----:B------:R0:W-:Y:S04]  /*0840*/  @P2 STS [R5+0x2c], R2 ;  /* 0x00002c0205002388 */ /* 0x0001e80000000800 */
[----:B------:R0:W-:Y:S04]  /*0850*/  @P3 STS [R5+0x30], R2 ;  /* 0x0000300205003388 */ /* 0x0001e80000000800 */
[----:B------:R0:W-:Y:S04]  /*0860*/  @P4 STS [R5+0x34], R2 ;  /* 0x0000340205004388 */ /* 0x0001e80000000800 */
[----:B------:R0:W-:Y:S04]  /*0870*/  @P5 STS [R5+0x38], R2 ;  /* 0x0000380205005388 */ /* 0x0001e80000000800 */
[----:B------:R0:W-:Y:S04]  /*0880*/  @P6 STS [R5+0x3c], R2 ;  /* 0x00003c0205006388 */ /* 0x0001e80000000800 */
[----:B------:R0:W-:Y:S04]  /*0890*/  STS [R5], R0 ;  /* 0x0000000005007388 */ /* 0x0001e80000000800 */
[----:B------:R0:W-:Y:S04]  /*08a0*/  @!P1 STS [R5+0x24], R20 ;  /* 0x0000241405009388 */ /* 0x0001e80000000800 */
[----:B---3--:R0:W-:Y:S04]  /*08b0*/  @!P0 STS [R5+0x28], R22 ;  /* 0x0000281605008388 */ /* 0x0081e80000000800 */
[----:B------:R0:W-:Y:S04]  /*08c0*/  @!P2 STS [R5+0x2c], R18 ;  /* 0x00002c120500a388 */ /* 0x0001e80000000800 */
[----:B----4-:R0:W-:Y:S04]  /*08d0*/  @!P3 STS [R5+0x30], R16 ;  /* 0x000030100500b388 */ /* 0x0101e80000000800 */
[----:B-----5:R0:W-:Y:S04]  /*08e0*/  @!P4 STS [R5+0x34], R14 ;  /* 0x0000340e0500c388 */ /* 0x0201e80000000800 */
[----:B--2---:R0:W-:Y:S04]  /*08f0*/  @!P5 STS [R5+0x38], R12 ;  /* 0x0000380c0500d388 */ /* 0x0041e80000000800 */
[----:B------:R0:W-:Y:S02]  /*0900*/  @!P6 STS [R5+0x3c], R6 ;  /* 0x00003c060500e388 */ /* 0x0001e40000000800 */
.L_x_1:
[----:B------:R-:W-:Y:S05]  /*0910*/  BSYNC.RECONVERGENT B0 ;  /* 0x0000000000007941 */ /* 0x000fea0003800200 */
.L_x_0:
[----:B------:R-:W1:Y:S01]  /*0920*/  S2UR UR5, SR_CgaCtaId ;  /* 0x00000000000579c3 */ /* 0x000e620000008800 */
[----:B------:R-:W2:Y:S01]  /*0930*/  LDCU.64 UR6, c[0x0][0x390] ;  /* 0x00007200ff0677ac */ /* 0x000ea20008000a00 */
[----:B------:R-:W-:Y:S01]  /*0940*/  BSSY.RECONVERGENT B0, `(.L_x_2) ;  /* 0x0000453000007945 */ /* 0x000fe20003800200 */
[----:B------:R-:W-:Y:S01]  /*0950*/  UMOV UR4, 0x400 ;  /* 0x0000040000047882 */ /* 0x000fe20000000000 */
[----:B------:R-:W3:Y:S01]  /*0960*/  LDCU.64 UR10, c[0x0][0x390] ;  /* 0x00007200ff0a77ac */ /* 0x000ee20008000a00 */
[----:B------:R-:W-:Y:S01]  /*0970*/  UIADD3 UR4, UPT, UPT, UR4, 0x340, URZ ;  /* 0x0000034004047890 */ /* 0x000fe2000fffe0ff */
[C---:B--2---:R-:W-:Y:S02]  /*0980*/  ISETP.GT.AND P0, PT, R11.reuse, UR7, PT ;  /* 0x000000070b007c0c */ /* 0x044fe4000bf04270 */
[----:B0-----:R-:W-:Y:S01]  /*0990*/  IADD3 R0, PT, PT, R11, -UR7, RZ ;  /* 0x800000070b007c10 */ /* 0x001fe2000fffe0ff */
[----:B-1----:R-:W-:-:S03]  /*09a0*/  ULEA UR4, UR5, UR4, 0x18 ;  /* 0x0000000405047291 */ /* 0x002fc6000f8ec0ff */
[----:B------:R-:W-:Y:S02]  /*09b0*/  SEL R2, R0, RZ, P0 ;  /* 0x000000ff00027207 */ /* 0x000fe40000000000 */
[----:B------:R-:W-:Y:S02]  /*09c0*/  IADD3 R0, PT, PT, R11, 0xf, RZ ;  /* 0x0000000f0b007810 */ /* 0x000fe40007ffe0ff */
[----:B------:R-:W-:Y:S01]  /*09d0*/  LEA R10, R3, UR4, 0x6 ;  /* 0x00000004030a7c11 */ /* 0x000fe2000f8e30ff */
[----:B------:R-:W-:Y:S01]  /*09e0*/  UIADD3 UR4, UPT, UPT, UR6, -0x1, URZ ;  /* 0xffffffff06047890 */ /* 0x000fe2000fffe0ff */
[----:B------:R-:W-:-:S03]  /*09f0*/  IADD3 R3, PT, PT, R2, R3, RZ ;  /* 0x0000000302037210 */ /* 0x000fc60007ffe0ff */
[----:B------:R0:W-:Y:S02]  /*0a00*/  STS.128 [R10], RZ ;  /* 0x000000ff0a007388 */ /* 0x0001e40000000c00 */
[----:B------:R-:W-:Y:S02]  /*0a10*/  MOV R9, UR4 ;  /* 0x0000000400097c02 */ /* 0x000fe40008000f00 */
[----:B------:R0:W-:Y:S02]  /*0a20*/  STS.128 [R10+0x10], RZ ;  /* 0x000010ff0a007388 */ /* 0x0001e40000000c00 */
[----:B------:R-:W-:Y:S02]  /*0a30*/  VIADDMNMX R9, R0, UR7, R9, PT ;  /* 0x0000000700097c46 */ /* 0x000fe4000b800109 */
[----:B------:R0:W-:Y:S02]  /*0a40*/  STS.128 [R10+0x20], RZ ;  /* 0x000020ff0a007388 */ /* 0x0001e40000000c00 */
[----:B------:R-:W-:-:S02]  /*0a50*/  ISETP.GT.AND P0, PT, R3, R9, PT ;  /* 0x000000090300720c */ /* 0x000fc40003f04270 */
[----:B------:R0:W-:Y:S01]  /*0a60*/  STS.128 [R10+0x30], RZ ;  /* 0x000030ff0a007388 */ /* 0x0001e20000000c00 */
[----:B------:R-:W-:Y:S10]  /*0a70*/  BAR.SYNC.DEFER_BLOCKING 0x0 ;  /* 0x0000000000007b1d */ /* 0x000ff40000010000 */
[----:B0--3--:R-:W-:Y:S05]  /*0a80*/  @P0 BRA `(.L_x_3) ;  /* 0x0000004000f80947 */ /* 0x009fea0003800000 */
[----:B------:R-:W0:Y:S01]  /*0a90*/  LDC R4, c[0x0][0x39c] ;  /* 0x0000e700ff047b82 */ /* 0x000e220000000800 */
[----:B------:R-:W-:-:S07]  /*0aa0*/  ISETP.GT.AND P0, PT, R8, RZ, PT ;  /* 0x000000ff0800720c */ /* 0x000fce0003f04270 */
[----:B------:R-:W1:Y:S01]  /*0ab0*/  LDC R2, c[0x0][0x360] ;  /* 0x0000d800ff027b82 */ /* 0x000e620000000800 */
[----:B0-----:R-:W-:-:S05]  /*0ac0*/  FMUL R4, R4, R4 ;  /* 0x0000000404047220 */ /* 0x001fca0000400000 */
[----:B------:R-:W-:Y:S05]  /*0ad0*/  @P0 BRA `(.L_x_4) ;  /* 0x0000000800f00947 */ /* 0x000fea0003800000 */
[----:B------:R-:W0:Y:S08]  /*0ae0*/  MUFU.RCP R5, R4 ;  /* 0x0000000400057308 */ /* 0x000e300000001000 */
[----:B------:R-:W2:Y:S01]  /*0af0*/  FCHK P0, -RZ, R4 ;  /* 0x00000004ff007302 */ /* 0x000ea20000000100 */
[----:B0-----:R-:W-:-:S04]  /*0b00*/  FFMA R6, R5, -R4, 1 ;  /* 0x3f80000005067423 */ /* 0x001fc80000000804 */
[----:B------:R-:W-:-:S04]  /*0b10*/  FFMA R6, R5, R6, R5 ;  /* 0x0000000605067223 */ /* 0x000fc80000000005 */
[----:B------:R-:W-:-:S04]  /*0b20*/  FFMA R5, -RZ, R6, RZ ;  /* 0x00000006ff057223 */ /* 0x000fc800000001ff */
[----:B------:R-:W-:-:S04]  /*0b30*/  FFMA R7, R5, -R4, -RZ ;  /* 0x8000000405077223 */ /* 0x000fc800000008ff */
[----:B------:R-:W-:Y:S01]  /*0b40*/  FFMA R5, R6, R7, R5 ;  /* 0x0000000706057223 */ /* 0x000fe20000000005 */
[----:B--2---:R-:W-:Y:S06]  /*0b50*/  @!P0 BRA `(.L_x_5) ;  /* 0x0000000000108947 */ /* 0x004fec0003800000 */
[----:B------:R-:W-:Y:S01]  /*0b60*/  HFMA2 R31, -RZ, RZ, -0.0 , 0 ;  /* 0x80000000ff1f7431 */ /* 0x000fe200000001ff */
[----:B------:R-:W-:-:S07]  /*0b70*/  MOV R14, 0xb90 ;  /* 0x00000b90000e7802 */ /* 0x000fce0000000f00 */
[----:B-1----:R-:W-:Y:S05]  /*0b80*/  CALL.REL.NOINC `($__internal_0_$__cuda_sm3x_div_rn_noftz_f32_slowpath) ;  /* 0x0000004800987944 */ /* 0x002fea0003c00000 */
[----:B------:R-:W-:-:S07]  /*0b90*/  MOV R5, R15 ;  /* 0x0000000f00057202 */ /* 0x000fce0000000f00 */
.L_x_5:
[----:B------:R-:W-:Y:S01]  /*0ba0*/  HFMA2 R4, -RZ, RZ, 0.96630859375, -0.0022525787353515625 ;  /* 0x3bbb989dff047431 */ /* 0x000fe200000001ff */
[----:B------:R-:W-:Y:S02]  /*0bb0*/  MOV R7, 0x437c0000 ;  /* 0x437c000000077802 */ /* 0x000fe40000000f00 */
[C---:B------:R-:W-:Y:S02]  /*0bc0*/  IADD3 R6, PT, PT, R11.reuse, 0x2, RZ ;  /* 0x000000020b067810 */ /* 0x040fe40007ffe0ff */
[C---:B------:R-:W-:Y:S02]  /*0bd0*/  IADD3 R12, PT, PT, R11.reuse, 0x4, RZ ;  /* 0x000000040b0c7810 */ /* 0x040fe40007ffe0ff */
[C---:B------:R-:W-:Y:S02]  /*0be0*/  IADD3 R14, PT, PT, R11.reuse, 0x5, RZ ;  /* 0x000000050b0e7810 */ /* 0x040fe40007ffe0ff */
[----:B------:R-:W-:Y:S01]  /*0bf0*/  IADD3 R16, PT, PT, R11, 0x6, RZ ;  /* 0x000000060b107810 */ /* 0x000fe20007ffe0ff */
[----:B------:R-:W-:Y:S01]  /*0c00*/  FFMA.SAT R4, R5, R4, 0.5 ;  /* 0x3f00000005047423 */ /* 0x000fe20000002004 */
[----:B------:R-:W-:-:S02]  /*0c10*/  IADD3 R18, PT, PT, R11, 0x7, RZ ;  /* 0x000000070b127810 */ /* 0x000fc40007ffe0ff */
[C---:B------:R-:W-:Y:S01]  /*0c20*/  IADD3 R20, PT, PT, R11.reuse, 0x8, RZ ;  /* 0x000000080b147810 */ /* 0x040fe20007ffe0ff */
[----:B------:R-:W-:Y:S01]  /*0c30*/  FFMA.RM R7, R4, R7, 12582913 ;  /* 0x4b40000104077423 */ /* 0x000fe20000004007 */
[C---:B------:R-:W-:Y:S02]  /*0c40*/  IADD3 R22, PT, PT, R11.reuse, 0x9, RZ ;  /* 0x000000090b167810 */ /* 0x040fe40007ffe0ff */
[----:B------:R-:W-:Y:S01]  /*0c50*/  IADD3 R24, PT, PT, R11, 0xa, RZ ;  /* 0x0000000a0b187810 */ /* 0x000fe20007ffe0ff */
[----:B------:R-:W-:Y:S01]  /*0c60*/  FADD R4, R7, -12583039 ;  /* 0xcb40007f07047421 */ /* 0x000fe20000000000 */
[C---:B------:R-:W-:Y:S02]  /*0c70*/  IADD3 R26, PT, PT, R11.reuse, 0xb, RZ ;  /* 0x0000000b0b1a7810 */ /* 0x040fe40007ffe0ff */
[----:B------:R-:W-:Y:S01]  /*0c80*/  IADD3 R28, PT, PT, R11, 0xc, RZ ;  /* 0x0000000c0b1c7810 */ /* 0x000fe20007ffe0ff */
[----:B------:R-:W-:Y:S01]  /*0c90*/  FFMA R8, R5, 1.4426950216293334961, -R4 ;  /* 0x3fb8aa3b05087823 */ /* 0x000fe20000000804 */
[----:B------:R-:W-:-:S02]  /*0ca0*/  IADD3 R4, PT, PT, R11, 0x1, RZ ;  /* 0x000000010b047810 */ /* 0x000fc40007ffe0ff */
[----:B------:R-:W-:Y:S01]  /*0cb0*/  IADD3 R30, PT, PT, R11, 0xd, RZ ;  /* 0x0000000d0b1e7810 */ /* 0x000fe20007ffe0ff */
[----:B------:R-:W-:Y:S01]  /*0cc0*/  FFMA R5, R5, 1.925963033500011079e-08, R8 ;  /* 0x32a5706005057823 */ /* 0x000fe20000000008 */
[C---:B------:R-:W-:Y:S02]  /*0cd0*/  IADD3 R8, PT, PT, R11.reuse, 0x3, RZ ;  /* 0x000000030b087810 */ /* 0x040fe40007ffe0ff */
[----:B------:R-:W-:Y:S02]  /*0ce0*/  IADD3 R32, PT, PT, R11, 0xe, RZ ;  /* 0x0000000e0b207810 */ /* 0x000fe40007ffe0ff */
[----:B------:R-:W-:-:S07]  /*0cf0*/  SHF.L.U32 R7, R7, 0x17, RZ ;  /* 0x0000001707077819 */ /* 0x000fce00000006ff */
.L_x_6:
[CC--:B------:R-:W-:Y:S02]  /*0d00*/  IADD3 R13, PT, PT, R11.reuse, -R3.reuse, RZ ;  /* 0x800000030b0d7210 */ /* 0x0c0fe40007ffe0ff */
[C---:B------:R-:W-:Y:S02]  /*0d10*/  ISETP.NE.AND P1, PT, R11.reuse, R3, PT ;  /* 0x000000030b00720c */ /* 0x040fe40003f25270 */
[----:B------:R-:W-:Y:S02]  /*0d20*/  IABS R15, R13 ;  /* 0x0000000d000f7213 */ /* 0x000fe40000000000 */
[CC--:B------:R-:W-:Y:S02]  /*0d30*/  IADD3 R13, PT, PT, R4.reuse, -R3.reuse, RZ ;  /* 0x80000003040d7210 */ /* 0x0c0fe40007ffe0ff */
[----:B------:R-:W-:Y:S02]  /*0d40*/  ISETP.NE.AND P2, PT, R4, R3, PT ;  /* 0x000000030400720c */ /* 0x000fe40003f45270 */
[----:B------:R-:W-:-:S02]  /*0d50*/  ISETP.GE.OR P1, PT, R11, UR10, !P1 ;  /* 0x0000000a0b007c0c */ /* 0x000fc4000cf26670 */
[----:B------:R-:W-:Y:S02]  /*0d60*/  IABS R13, R13 ;  /* 0x0000000d000d7213 */ /* 0x000fe40000000000 */
[----:B------:R-:W-:Y:S02]  /*0d70*/  ISETP.GE.OR P2, PT, R4, UR10, !P2 ;  /* 0x0000000a04007c0c */ /* 0x000fe4000d746670 */
[----:B------:R-:W-:Y:S02]  /*0d80*/  ISETP.GT.OR P1, PT, R15, UR11, P1 ;  /* 0x0000000b0f007c0c */ /* 0x000fe40008f24670 */
[----:B------:R-:W-:Y:S02]  /*0d90*/  ISETP.GT.OR P2, PT, R13, UR11, P2 ;  /* 0x0000000b0d007c0c */ /* 0x000fe40009744670 */
[CC--:B------:R-:W-:Y:S02]  /*0da0*/  IADD3 R15, PT, PT, R8.reuse, -R3.reuse, RZ ;  /* 0x80000003080f7210 */ /* 0x0c0fe40007ffe0ff */
[----:B------:R-:W-:-:S02]  /*0db0*/  ISETP.NE.AND P5, PT, R8, R3, PT ;  /* 0x000000030800720c */ /* 0x000fc40003fa5270 */
[----:B------:R-:W-:Y:S02]  /*0dc0*/  IABS R15, R15 ;  /* 0x0000000f000f7213 */ /* 0x000fe40000000000 */
[----:B------:R-:W-:Y:S02]  /*0dd0*/  ISETP.GE.OR P5, PT, R8, UR10, !P5 ;  /* 0x0000000a08007c0c */ /* 0x000fe4000efa6670 */
[-C--:B------:R-:W-:Y:S01]  /*0de0*/  IADD3 R13, PT, PT, R6, -R3.reuse, RZ ;  /* 0x80000003060d7210 */ /* 0x080fe20007ffe0ff */
[----:B------:R-:W0:Y:S01]  /*0df0*/  @!P1 LDS R36, [R10] ;  /* 0x000000000a249984 */ /* 0x000e220000000800 */
[----:B------:R-:W0:Y:S01]  /*0e00*/  @!P1 MUFU.EX2 R34, R5 ;  /* 0x0000000500229308 */ /* 0x000e220000000800 */
[----:B------:R-:W-:Y:S02]  /*0e10*/  ISETP.GT.OR P5, PT, R15, UR11, P5 ;  /* 0x0000000b0f007c0c */ /* 0x000fe4000afa4670 */
[----:B------:R-:W2:Y:S01]  /*0e20*/  @!P2 LDS R38, [R10+0x4] ;  /* 0x000004000a26a984 */ /* 0x000ea20000000800 */
[----:B------:R-:W-:-:S02]  /*0e30*/  IADD3 R15, PT, PT, R12, -R3, RZ ;  /* 0x800000030c0f7210 */ /* 0x000fc40007ffe0ff */
[-C--:B------:R-:W-:Y:S02]  /*0e40*/  ISETP.NE.AND P4, PT, R6, R3.reuse, PT ;  /* 0x000000030600720c */ /* 0x080fe40003f85270 */
[----:B------:R-:W2:Y:S01]  /*0e50*/  @!P2 MUFU.EX2 R21, R5 ;  /* 0x000000050015a308 */ /* 0x000ea20000000800 */
[-C--:B------:R-:W-:Y:S02]  /*0e60*/  IADD3 R17, PT, PT, R14, -R3.reuse, RZ ;  /* 0x800000030e117210 */ /* 0x080fe40007ffe0ff */
[----:B------:R-:W-:Y:S02]  /*0e70*/  ISETP.NE.AND P6, PT, R12, R3, PT ;  /* 0x000000030c00720c */ /* 0x000fe40003fc5270 */
[----:B------:R-:W-:Y:S01]  /*0e80*/  IABS R15, R15 ;  /* 0x0000000f000f7213 */ /* 0x000fe20000000000 */
[----:B------:R-:W3:Y:S01]  /*0e90*/  @!P5 LDS R40, [R10+0xc] ;  /* 0x00000c000a28d984 */ /* 0x000ee20000000800 */
[----:B------:R-:W-:Y:S02]  /*0ea0*/  IABS R13, R13 ;  /* 0x0000000d000d7213 */ /* 0x000fe40000000000 */
[----:B------:R-:W-:-:S02]  /*0eb0*/  ISETP.GE.OR P4, PT, R6, UR10, !P4 ;  /* 0x0000000a06007c0c */ /* 0x000fc4000e786670 */
[----:B------:R-:W-:Y:S02]  /*0ec0*/  IABS R19, R17 ;  /* 0x0000001100137213 */ /* 0x000fe40000000000 */
[----:B------:R-:W-:Y:S02]  /*0ed0*/  ISETP.GE.OR P6, PT, R12, UR10, !P6 ;  /* 0x0000000a0c007c0c */ /* 0x000fe4000f7c6670 */
[----:B------:R-:W-:Y:S02]  /*0ee0*/  MOV R17, R15 ;  /* 0x0000000f00117202 */ /* 0x000fe40000000f00 */
[----:B------:R-:W-:Y:S02]  /*0ef0*/  ISETP.NE.AND P0, PT, R14, R3, PT ;  /* 0x000000030e00720c */ /* 0x000fe40003f05270 */
[----:B------:R-:W-:Y:S02]  /*0f00*/  ISETP.GT.OR P4, PT, R13, UR11, P4 ;  /* 0x0000000b0d007c0c */ /* 0x000fe4000a784670 */
[----:B------:R-:W-:-:S02]  /*0f10*/  ISETP.GT.OR P6, PT, R17, UR11, P6 ;  /* 0x0000000b11007c0c */ /* 0x000fc4000b7c4670 */
[----:B------:R-:W-:Y:S02]  /*0f20*/  ISETP.GE.OR P0, PT, R14, UR10, !P0 ;  /* 0x0000000a0e007c0c */ /* 0x000fe4000c706670 */
[----:B------:R-:W-:Y:S02]  /*0f30*/  IADD3 R17, PT, PT, R16, -R3, RZ ;  /* 0x8000000310117210 */ /* 0x000fe40007ffe0ff */
[----:B------:R-:W-:Y:S02]  /*0f40*/  ISETP.GT.OR P0, PT, R19, UR11, P0 ;  /* 0x0000000b13007c0c */ /* 0x000fe40008704670 */
[----:B------:R-:W-:Y:S01]  /*0f50*/  IABS R17, R17 ;  /* 0x0000001100117213 */ /* 0x000fe20000000000 */
[C---:B0-----:R-:W-:Y:S01]  /*0f60*/  @!P1 FFMA R13, R7.reuse, R34, R36 ;  /* 0x00000022070d9223 */ /* 0x041fe20000000024 */
[-C--:B------:R-:W-:Y:S02]  /*0f70*/  ISETP.NE.AND P3, PT, R20, R3.reuse, PT ;  /* 0x000000031400720c */ /* 0x080fe40003f65270 */
[----:B------:R-:W-:Y:S01]  /*0f80*/  IADD3 R19, PT, PT, R18, -R3, RZ ;  /* 0x8000000312137210 */ /* 0x000fe20007ffe0ff */
[----:B--2---:R-:W-:Y:S01]  /*0f90*/  @!P2 FFMA R15, R7, R21, R38 ;  /* 0x00000015070fa223 */ /* 0x004fe20000000026 */
[-C--:B------:R-:W-:Y:S01]  /*0fa0*/  IADD3 R21, PT, PT, R20, -R3.reuse, RZ ;  /* 0x8000000314157210 */ /* 0x080fe20007ffe0ff */
[----:B------:R0:W-:Y:S01]  /*0fb0*/  @!P1 STS [R10], R13 ;  /* 0x0000000d0a009388 */ /* 0x0001e20000000800 */
[----:B------:R-:W-:Y:S01]  /*0fc0*/  ISETP.NE.AND P1, PT, R16, R3, PT ;  /* 0x000000031000720c */ /* 0x000fe20003f25270 */
[----:B------:R-:W-:Y:S01]  /*0fd0*/  @!P6 MUFU.EX2 R23, R5 ;  /* 0x000000050017e308 */ /* 0x000fe20000000800 */
[----:B------:R-:W-:Y:S01]  /*0fe0*/  IABS R21, R21 ;  /* 0x0000001500157213 */ /* 0x000fe20000000000 */
[----:B------:R2:W-:Y:S01]  /*0ff0*/  @!P2 STS [R10+0x4], R15 ;  /* 0x0000040f0a00a388 */ /* 0x0005e20000000800 */
[----:B------:R-:W-:-:S02]  /*1000*/  ISETP.NE.AND P2, PT, R18, R3, PT ;  /* 0x000000031200720c */ /* 0x000fc40003f45270 */
[----:B------:R-:W-:Y:S01]  /*1010*/  ISETP.GE.OR P1, PT, R16, UR10, !P1 ;  /* 0x0000000a10007c0c */ /* 0x000fe2000cf26670 */
[----:B------:R-:W4:Y:S01]  /*1020*/  @!P4 LDS R38, [R10+0x8] ;  /* 0x000008000a26c984 */ /* 0x000f220000000800 */
[----:B------:R-:W-:Y:S01]  /*1030*/  ISETP.GE.OR P2, PT, R18, UR10, !P2 ;  /* 0x0000000a12007c0c */ /* 0x000fe2000d746670 */
[----:B------:R-:W-:Y:S01]  /*1040*/  @!P0 MUFU.EX2 R25, R5 ;  /* 0x0000000500198308 */ /* 0x000fe20000000800 */
[----:B0-----:R-:W-:Y:S01]  /*1050*/  MOV R13, R17 ;  /* 0x00000011000d7202 */ /* 0x001fe20000000f00 */
[----:B------:R-:W0:Y:S01]  /*1060*/  @!P6 LDS R34, [R10+0x10] ;  /* 0x000010000a22e984 */ /* 0x000e220000000800 */
[----:B------:R-:W-:Y:S02]  /*1070*/  ISETP.GE.OR P3, PT, R20, UR10, !P3 ;  /* 0x0000000a14007c0c */ /* 0x000fe4000df66670 */
[----:B--2---:R-:W-:Y:S01]  /*1080*/  IABS R15, R19 ;  /* 0x00000013000f7213 */ /* 0x004fe20000000000 */
[----:B------:R-:W2:Y:S01]  /*1090*/  @!P0 LDS R42, [R10+0x14] ;  /* 0x000014000a2a8984 */ /* 0x000ea20000000800 */
[----:B------:R-:W-:-:S02]  /*10a0*/  MOV R17, R21 ;  /* 0x0000001500117202 */ /* 0x000fc40000000f00 */
[----:B------:R-:W-:Y:S02]  /*10b0*/  ISETP.GT.OR P1, PT, R13, UR11, P1 ;  /* 0x0000000b0d007c0c */ /* 0x000fe40008f24670 */
[----:B------:R-:W-:Y:S01]  /*10c0*/  ISETP.GT.OR P2, PT, R15, UR11, P2 ;  /* 0x0000000b0f007c0c */ /* 0x000fe20009744670 */
[----:B------:R-:W-:Y:S01]  /*10d0*/  @!P4 MUFU.EX2 R13, R5 ;  /* 0x00000005000dc308 */ /* 0x000fe20000000800 */
[----:B------:R-:W-:Y:S02]  /*10e0*/  ISETP.GT.OR P3, PT, R17, UR11, P3 ;  /* 0x0000000b11007c0c */ /* 0x000fe40009f64670 */
[-C--:B------:R-:W-:Y:S02]  /*10f0*/  IADD3 R17, PT, PT, R22, -R3.reuse, RZ ;  /* 0x8000000316117210 */ /* 0x080fe40007ffe0ff */
[----:B------:R-:W-:Y:S02]  /*1100*/  IADD3 R19, PT, PT, R24, -R3, RZ ;  /* 0x8000000318137210 */ /* 0x000fe40007ffe0ff */
[----:B------:R-:W-:Y:S01]  /*1110*/  IABS R21, R17 ;  /* 0x0000001100157213 */ /* 0x000fe20000000000 */
[----:B------:R-:W3:Y:S01]  /*1120*/  @!P5 MUFU.EX2 R15, R5 ;  /* 0x00000005000fd308 */ /* 0x000ee20000000800 */
[----:B------:R-:W-:Y:S01]  /*1130*/  IABS R19, R19 ;  /* 0x0000001300137213 */ /* 0x000fe20000000000 */
[----:B------:R-:W5:Y:S04]  /*1140*/  @!P1 LDS R44, [R10+0x18] ;  /* 0x000018000a2c9984 */ /* 0x000f680000000800 */
[----:B------:R-:W1:Y:S02]  /*1150*/  @!P2 LDS R46, [R10+0x1c] ;  /* 0x00001c000a2ea984 */ /* 0x000e640000000800 */
[----:B------:R-:W5:Y:S02]  /*1160*/  @!P1 MUFU.EX2 R27, R5 ;  /* 0x00000005001b9308 */ /* 0x000f640000000800 */
[----:B------:R-:W1:Y:S06]  /*1170*/  @!P3 LDS R36, [R10+0x20] ;  /* 0x000020000a24b984 */ /* 0x000e6c0000000800 */
[----:B------:R-:W1:Y:S01]  /*1180*/  @!P2 MUFU.EX2 R29, R5 ;  /* 0x00000005001da308 */ /* 0x000e620000000800 */
[C---:B---3--:R-:W-:Y:S01]  /*1190*/  @!P5 FFMA R15, R7.reuse, R15, R40 ;  /* 0x0000000f070fd223 */ /* 0x048fe20000000028 */
[----:B----4-:R-:W-:-:S04]  /*11a0*/  @!P4 FFMA R13, R7, R13, R38 ;  /* 0x0000000d070dc223 */ /* 0x010fc80000000026 */
[----:B------:R3:W-:Y:S01]  /*11b0*/  @!P5 STS [R10+0xc], R15 ;  /* 0x00000c0f0a00d388 */ /* 0x0007e20000000800 */
[----:B0-----:R-:W-:Y:S01]  /*11c0*/  @!P6 FFMA R17, R7, R23, R34 ;  /* 0x000000170711e223 */ /* 0x001fe20000000022 */
[----:B------:R-:W0:Y:S01]  /*11d0*/  @!P3 MUFU.EX2 R31, R5 ;  /* 0x00000005001fb308 */ /* 0x000e220000000800 */
[-C--:B------:R-:W-:Y:S01]  /*11e0*/  ISETP.NE.AND P5, PT, R24, R3.reuse, PT ;  /* 0x000000031800720c */ /* 0x080fe20003fa5270 */
[----:B------:R4:W-:Y:S01]  /*11f0*/  @!P4 STS [R10+0x8], R13 ;  /* 0x0000080d0a00c388 */ /* 0x0009e20000000800 */
[----:B------:R-:W-:Y:S02]  /*1200*/  ISETP.NE.AND P4, PT, R22, R3, PT ;  /* 0x000000031600720c */ /* 0x000fe40003f85270 */
[----:B------:R-:W-:Y:S01]  /*1210*/  ISETP.GE.OR P5, PT, R24, UR10, !P5 ;  /* 0x0000000a18007c0c */ /* 0x000fe2000efa6670 */
[----:B------:R0:W-:Y:S01]  /*1220*/  @!P6 STS [R10+0x10], R17 ;  /* 0x000010110a00e388 */ /* 0x0001e20000000800 */
[----:B------:R-:W-:Y:S02]  /*1230*/  ISETP.GE.OR P4, PT, R22, UR10, !P4 ;  /* 0x0000000a16007c0c */ /* 0x000fe4000e786670 */
[----:B---3--:R-:W-:-:S02]  /*1240*/  MOV R15, R19 ;  /* 0x00000013000f7202 */ /* 0x008fc40000000f00 */
[CC--:B------:R-:W-:Y:S02]  /*1250*/  ISETP.NE.AND P6, PT, R26.reuse, R3.reuse, PT ;  /* 0x000000031a00720c */ /* 0x0c0fe40003fc5270 */
[C---:B----4-:R-:W-:Y:S02]  /*1260*/  IADD3 R13, PT, PT, R26.reuse, -R3, RZ ;  /* 0x800000031a0d7210 */ /* 0x050fe40007ffe0ff */
[----:B------:R-:W-:Y:S02]  /*1270*/  ISETP.GT.OR P4, PT, R21, UR11, P4 ;  /* 0x0000000b15007c0c */ /* 0x000fe4000a784670 */
[----:B------:R-:W-:Y:S01]  /*1280*/  IABS R23, R13 ;  /* 0x0000000d00177213 */ /* 0x000fe20000000000 */
[----:B--2---:R-:W-:Y:S01]  /*1290*/  @!P0 FFMA R13, R7, R25, R42 ;  /* 0x00000019070d8223 */ /* 0x004fe2000000002a */
[----:B------:R-:W-:Y:S01]  /*12a0*/  ISETP.GT.OR P5, PT, R15, UR11, P5 ;  /* 0x0000000b0f007c0c */ /* 0x000fe2000afa4670 */
[C---:B-----5:R-:W-:Y:S01]  /*12b0*/  @!P1 FFMA R15, R7.reuse, R27, R44 ;  /* 0x0000001b070f9223 */ /* 0x060fe2000000002c */
[----:B------:R-:W-:Y:S01]  /*12c0*/  ISETP.GE.OR P6, PT, R26, UR10, !P6 ;  /* 0x0000000a1a007c0c */ /* 0x000fe2000f7c6670 */
[C---:B-1----:R-:W-:Y:S01]  /*12d0*/  @!P2 FFMA R19, R7.reuse, R29, R46 ;  /* 0x0000001d0713a223 */ /* 0x042fe2000000002e */
[-C--:B0-----:R-:W-:Y:S01]  /*12e0*/  IADD3 R17, PT, PT, R28, -R3.reuse, RZ ;  /* 0x800000031c117210 */ /* 0x081fe20007ffe0ff */
[----:B------:R0:W-:Y:S01]  /*12f0*/  @!P0 STS [R10+0x14], R13 ;  /* 0x0000140d0a008388 */ /* 0x0001e20000000800 */
[----:B------:R-:W-:Y:S01]  /*1300*/  IADD3 R25, PT, PT, R32, -R3, RZ ;  /* 0x8000000320197210 */ /* 0x000fe20007ffe0ff */
[----:B------:R-:W-:Y:S01]  /*1310*/  @!P3 FFMA R21, R7, R31, R36 ;  /* 0x0000001f0715b223 */ /* 0x000fe20000000024 */
[----:B------:R-:W-:Y:S01]  /*1320*/  ISETP.GT.OR P6, PT, R23, UR11, P6 ;  /* 0x0000000b17007c0c */ /* 0x000fe2000b7c4670 */
[----:B------:R-:W-:Y:S01]  /*1330*/  @!P1 STS [R10+0x18], R15 ;  /* 0x0000180f0a009388 */ /* 0x000fe20000000800 */
[----:B------:R-:W-:-:S02]  /*1340*/  IABS R17, R17 ;  /* 0x0000001100117213 */ /* 0x000fc40000000000 */
[-C--:B------:R-:W-:Y:S01]  /*1350*/  ISETP.NE.AND P1, PT, R32, R3.reuse, PT ;  /* 0x000000032000720c */ /* 0x080fe20003f25270 */
[----:B------:R1:W-:Y:S01]  /*1360*/  @!P2 STS [R10+0x1c], R19 ;  /* 0x00001c130a00a388 */ /* 0x0003e20000000800 */
[-C--:B------:R-:W-:Y:S02]  /*1370*/  ISETP.NE.AND P2, PT, R30, R3.reuse, PT ;  /* 0x000000031e00720c */ /* 0x080fe40003f45270 */
[-C--:B0-----:R-:W-:Y:S01]  /*1380*/  IADD3 R13, PT, PT, R0, -R3.reuse, RZ ;  /* 0x80000003000d7210 */ /* 0x081fe20007ffe0ff */
[----:B------:R-:W-:Y:S01]  /*1390*/  @!P3 STS [R10+0x20], R21 ;  /* 0x000020150a00b388 */ /* 0x000fe20000000800 */
[-C--:B------:R-:W-:Y:S02]  /*13a0*/  ISETP.NE.AND P3, PT, R28, R3.reuse, PT ;  /* 0x000000031c00720c */ /* 0x080fe40003f65270 */
[----:B------:R-:W-:Y:S01]  /*13b0*/  IADD3 R23, PT, PT, R30, -R3, RZ ;  /* 0x800000031e177210 */ /* 0x000fe20007ffe0ff */
[----:B------:R-:W0:Y:S01]  /*13c0*/  @!P4 LDS R36, [R10+0x24] ;  /* 0x000024000a24c984 */ /* 0x000e220000000800 */
[----:B------:R-:W-:-:S02]  /*13d0*/  IABS R25, R25 ;  /* 0x0000001900197213 */ /* 0x000fc40000000000 */
[----:B-1----:R-:W-:Y:S01]  /*13e0*/  IABS R19, R13 ;  /* 0x0000000d00137213 */ /* 0x002fe20000000000 */
[----:B------:R-:W1:Y:S01]  /*13f0*/  @!P5 LDS R38, [R10+0x28] ;  /* 0x000028000a26d984 */ /* 0x000e620000000800 */
[----:B------:R-:W-:Y:S02]  /*1400*/  MOV R13, R17 ;  /* 0x00000011000d7202 */ /* 0x000fe40000000f00 */
[----:B------:R-:W-:Y:S01]  /*1410*/  ISETP.NE.AND P0, PT, R0, R3, PT ;  /* 0x000000030000720c */ /* 0x000fe20003f05270 */
[----:B------:R-:W2:Y:S01]  /*1420*/  @!P6 LDS R40, [R10+0x2c] ;  /* 0x00002c000a28e984 */ /* 0x000ea20000000800 */
[----:B------:R-:W-:Y:S02]  /*1430*/  ISETP.GE.OR P3, PT, R28, UR10, !P3 ;  /* 0x0000000a1c007c0c */ /* 0x000fe4000df66670 */
[----:B------:R-:W-:Y:S02]  /*1440*/  IABS R15, R23 ;  /* 0x00000017000f7213 */ /* 0x000fe40000000000 */
[----:B------:R-:W-:-:S02]  /*1450*/  ISETP.GE.OR P2, PT, R30, UR10, !P2 ;  /* 0x0000000a1e007c0c */ /* 0x000fc4000d746670 */
[----:B------:R-:W-:Y:S02]  /*1460*/  ISETP.GE.OR P1, PT, R32, UR10, !P1 ;  /* 0x0000000a20007c0c */ /* 0x000fe4000cf26670 */
[----:B------:R-:W-:Y:S02]  /*1470*/  MOV R17, R25 ;  /* 0x0000001900117202 */ /* 0x000fe40000000f00 */
[----:B------:R-:W-:Y:S02]  /*1480*/  ISETP.GE.OR P0, PT, R0, UR10, !P0 ;  /* 0x0000000a00007c0c */ /* 0x000fe4000c706670 */
[----:B------:R-:W-:Y:S02]  /*1490*/  ISETP.GT.OR P3, PT, R13, UR11, P3 ;  /* 0x0000000b0d007c0c */ /* 0x000fe40009f64670 */
[----:B------:R-:W-:Y:S01]  /*14a0*/  ISETP.GT.OR P2, PT, R15, UR11, P2 ;  /* 0x0000000b0f007c0c */ /* 0x000fe20009744670 */
[----:B------:R-:W0:Y:S01]  /*14b0*/  @!P4 MUFU.EX2 R13, R5 ;  /* 0x00000005000dc308 */ /* 0x000e220000000800 */
[----:B------:R-:W-:-:S02]  /*14c0*/  ISETP.GT.OR P1, PT, R17, UR11, P1 ;  /* 0x0000000b11007c0c */ /* 0x000fc40008f24670 */
[----:B------:R-:W-:Y:S02]  /*14d0*/  ISETP.GT.OR P0, PT, R19, UR11, P0 ;  /* 0x0000000b13007c0c */ /* 0x000fe40008704670 */
[----:B------:R-:W-:-:S03]  /*14e0*/  IADD3 R3, PT, PT, R2, R3, RZ ;  /* 0x0000000302037210 */ /* 0x000fc60007ffe0ff */
[----:B------:R-:W1:Y:S02]  /*14f0*/  @!P5 MUFU.EX2 R15, R5 ;  /* 0x00000005000fd308 */ /* 0x000e640000000800 */
[----:B------:R-:W3:Y:S04]  /*1500*/  @!P3 LDS R34, [R10+0x30] ;  /* 0x000030000a22b984 */ /* 0x000ee80000000800 */
[----:B------:R-:W4:Y:S02]  /*1510*/  @!P2 LDS R42, [R10+0x34] ;  /* 0x000034000a2aa984 */ /* 0x000f240000000800 */
[----:B------:R-:W2:Y:S01]  /*1520*/  @!P6 MUFU.EX2 R17, R5 ;  /* 0x000000050011e308 */ /* 0x000ea20000000800 */
[C---:B0-----:R-:W-:Y:S01]  /*1530*/  @!P4 FFMA R13, R7.reuse, R13, R36 ;  /* 0x0000000d070dc223 */ /* 0x041fe20000000024 */
[----:B------:R-:W0:Y:S04]  /*1540*/  @!P1 LDS R44, [R10+0x38] ;  /* 0x000038000a2c9984 */ /* 0x000e280000000800 */
[----:B------:R-:W5:Y:S02]  /*1550*/  @!P0 LDS R46, [R10+0x3c] ;  /* 0x00003c000a2e8984 */ /* 0x000f640000000800 */
[----:B------:R-:W3:Y:S01]  /*1560*/  @!P3 MUFU.EX2 R19, R5 ;  /* 0x000000050013b308 */ /* 0x000ee20000000800 */
[C---:B-1----:R-:W-:Y:S01]  /*1570*/  @!P5 FFMA R15, R7.reuse, R15, R38 ;  /* 0x0000000f070fd223 */ /* 0x042fe20000000026 */
[----:B------:R1:W-:Y:S04]  /*1580*/  @!P4 STS [R10+0x24], R13 ;  /* 0x0000240d0a00c388 */ /* 0x0003e80000000800 */
[----:B------:R1:W-:Y:S02]  /*1590*/  @!P5 STS [R10+0x28], R15 ;  /* 0x0000280f0a00d388 */ /* 0x0003e40000000800 */
[----:B------:R-:W4:Y:S01]  /*15a0*/  @!P2 MUFU.EX2 R21, R5 ;  /* 0x000000050015a308 */ /* 0x000f220000000800 */
[----:B--2---:R-:W-:-:S05]  /*15b0*/  @!P6 FFMA R17, R7, R17, R40 ;  /* 0x000000110711e223 */ /* 0x004fca0000000028 */
[----:B------:R1:W-:Y:S02]  /*15c0*/  @!P6 STS [R10+0x2c], R17 ;  /* 0x00002c110a00e388 */ /* 0x0003e40000000800 */
[----:B------:R-:W0:Y:S08]  /*15d0*/  @!P1 MUFU.EX2 R23, R5 ;  /* 0x0000000500179308 */ /* 0x000e300000000800 */
[----:B------:R-:W5:Y:S01]  /*15e0*/  @!P0 MUFU.EX2 R25, R5 ;  /* 0x0000000500198308 */ /* 0x000f620000000800 */
[C---:B---3--:R-:W-:Y:S01]  /*15f0*/  @!P3 FFMA R19, R7.reuse, R19, R34 ;  /* 0x000000130713b223 */ /* 0x048fe20000000022 */
[----:B----4-:R-:W-:-:S04]  /*1600*/  @!P2 FFMA R21, R7, R21, R42 ;  /* 0x000000150715a223 */ /* 0x010fc8000000002a */
[----:B------:R1:W-:Y:S01]  /*1610*/  @!P3 STS [R10+0x30], R19 ;  /* 0x000030130a00b388 */ /* 0x0003e20000000800 */
[----:B0-----:R-:W-:-:S03]  /*1620*/  @!P1 FFMA R23, R7, R23, R44 ;  /* 0x0000001707179223 */ /* 0x001fc6000000002c */
[----:B------:R1:W-:Y:S04]  /*1630*/  @!P2 STS [R10+0x34], R21 ;  /* 0x000034150a00a388 */ /* 0x0003e80000000800 */
[----:B------:R1:W-:Y:S01]  /*1640*/  @!P1 STS [R10+0x38], R23 ;  /* 0x000038170a009388 */ /* 0x0003e20000000800 */
[----:B-----5:R-:W-:-:S05]  /*1650*/  @!P0 FFMA R25, R7, R25, R46 ;  /* 0x0000001907198223 */ /* 0x020fca000000002e */
[----:B------:R1:W-:Y:S01]  /*1660*/  @!P0 STS [R10+0x3c], R25 ;  /* 0x00003c190a008388 */ /* 0x0003e20000000800 */
[----:B------:R-:W-:-:S13]  /*1670*/  ISETP.GT.AND P0, PT, R3, R9, PT ;  /* 0x000000090300720c */ /* 0x000fda0003f04270 */
[----:B-1----:R-:W-:Y:S05]  /*1680*/  @!P0 BRA `(.L_x_6) ;  /* 0xfffffff4009c8947 */ /* 0x002fea000383ffff */
[----:B------:R-:W-:Y:S05]  /*1690*/  BRA `(.L_x_3) ;  /* 0x0000003400f47947 */ /* 0x000fea0003800000 */
.L_x_4:
[----:B------:R-:W0:Y:S01]  /*16a0*/  LDC.64 R52, c[0x0][0x380] ;  /* 0x0000e000ff347b82 */ /* 0x000e220000000a00 */
[C---:B------:R-:W-:Y:S02]  /*16b0*/  LOP3.LUT R5, R8.reuse, 0x7ffffffc, RZ, 0xc0, !PT ;  /* 0x7ffffffc08057812 */ /* 0x040fe400078ec0ff */
[C---:B------:R-:W-:Y:S02]  /*16c0*/  IADD3 R6, PT, PT, R8.reuse, -0x1, RZ ;  /* 0xffffffff08067810 */ /* 0x040fe40007ffe0ff */
[----:B------:R-:W-:Y:S02]  /*16d0*/  LOP3.LUT R7, R8, 0x3, RZ, 0xc0, !PT ;  /* 0x0000000308077812 */ /* 0x000fe400078ec0ff */
[----:B------:R-:W-:Y:S02]  /*16e0*/  IADD3 R8, PT, PT, -R5, RZ, RZ ;  /* 0x000000ff05087210 */ /* 0x000fe40007ffe1ff */
[----:B0-----:R-:W-:-:S04]  /*16f0*/  IADD3 R52, P0, PT, R52, 0x8, RZ ;  /* 0x0000000834347810 */ /* 0x001fc80007f1e0ff */
[----:B------:R-:W-:-:S09]  /*1700*/  IADD3.X R53, PT, PT, RZ, R53, RZ, P0, !PT ;  /* 0x00000035ff357210 */ /* 0x000fd200007fe4ff */
.L_x_75:
[----:B0-----:R-:W0:Y:S01]  /*1710*/  LDC R39, c[0x0][0x398] ;  /* 0x0000e600ff277b82 */ /* 0x001e220000000800 */
[----:B------:R-:W-:Y:S01]  /*1720*/  ISETP.GE.U32.AND P0, PT, R6, 0x3, PT ;  /* 0x000000030600780c */ /* 0x000fe20003f06070 */
[----:B------:R-:W-:Y:S01]  /*1730*/  HFMA2 R40, -RZ, RZ, 0, 0 ;  /* 0x00000000ff287431 */ /* 0x000fe200000001ff */
[----:B------:R-:W-:Y:S01]  /*1740*/  CS2R R30, SRZ ;  /* 0x00000000001e7805 */ /* 0x000fe2000001ff00 */
[----:B------:R-:W-:Y:S01]  /*1750*/  HFMA2 R38, -RZ, RZ, 0, 0 ;  /* 0x00000000ff267431 */ /* 0x000fe200000001ff */
[----:B------:R-:W-:Y:S02]  /*1760*/  MOV R29, RZ ;  /* 0x000000ff001d7202 */ /* 0x000fe40000000f00 */
[----:B------:R-:W-:Y:S02]  /*1770*/  CS2R R36, SRZ ;  /* 0x0000000000247805 */ /* 0x000fe4000001ff00 */
[----:B------:R-:W-:Y:S02]  /*1780*/  CS2R R34, SRZ ;  /* 0x0000000000227805 */ /* 0x000fe4000001ff00 */
[----:B------:R-:W-:-:S02]  /*1790*/  CS2R R48, SRZ ;  /* 0x0000000000307805 */ /* 0x000fc4000001ff00 */
[----:B------:R-:W-:Y:S02]  /*17a0*/  CS2R R46, SRZ ;  /* 0x00000000002e7805 */ /* 0x000fe4000001ff00 */
[----:B------:R-:W-:Y:S02]  /*17b0*/  CS2R R32, SRZ ;  /* 0x0000000000207805 */ /* 0x000fe4000001ff00 */
[----:B------:R-:W-:Y:S01]  /*17c0*/  CS2R R44, SRZ ;  /* 0x00000000002c7805 */ /* 0x000fe2000001ff00 */
[----:B0-----:R-:W-:Y:S01]  /*17d0*/  IMAD R28, R3, R39, RZ ;  /* 0x00000027031c7224 */ /* 0x001fe200078e02ff */
[----:B--234-:R-:W-:Y:S06]  /*17e0*/  @!P0 BRA `(.L_x_7) ;  /* 0x00000008008c8947 */ /* 0x01cfec0003800000 */
[----:B------:R-:W0:Y:S01]  /*17f0*/  S2UR UR5, SR_CgaCtaId ;  /* 0x00000000000579c3 */ /* 0x000e220000008800 */
[----:B------:R-:W-:Y:S01]  /*1800*/  UMOV UR4, 0x400 ;  /* 0x0000040000047882 */ /* 0x000fe20000000000 */
[----:B------:R-:W-:Y:S02]  /*1810*/  MOV R30, RZ ;  /* 0x000000ff001e7202 */ /* 0x000fe40000000f00 */
[----:B------:R-:W-:Y:S02]  /*1820*/  MOV R42, R28 ;  /* 0x0000001c002a7202 */ /* 0x000fe40000000f00 */
[----:B------:R-:W-:Y:S01]  /*1830*/  MOV R41, R8 ;  /* 0x0000000800297202 */ /* 0x000fe20000000f00 */
[----:B0-----:R-:W-:-:S04]  /*1840*/  ULEA UR4, UR5, UR4, 0x18 ;  /* 0x0000000405047291 */ /* 0x001fc8000f8ec0ff */
[----:B------:R-:W-:-:S06]  /*1850*/  UIADD3 UR4, UPT, UPT, UR4, 0x80, URZ ;  /* 0x0000008004047890 */ /* 0x000fcc000fffe0ff */
[----:B------:R-:W-:-:S07]  /*1860*/  MOV R43, UR4 ;  /* 0x00000004002b7c02 */ /* 0x000fce0008000f00 */
.L_x_8:
[----:B------:R-:W-:Y:S01]  /*1870*/  IMAD.WIDE R12, R42, 0x4, R52 ;  /* 0x000000042a0c7825 */ /* 0x000fe200078e0234 */
[----:B------:R-:W-:Y:S04]  /*1880*/  LDS.128 R20, [R43+-0x70] ;  /* 0xffff90002b147984 */ /* 0x000fe80000000c00 */
[----:B------:R-:W2:Y:S04]  /*1890*/  LDG.E R25, desc[UR8][R12.64+-0x8] ;  /* 0xfffff8080c197981 */ /* 0x000ea8000c1e1900 */
[----:B------:R-:W3:Y:S04]  /*18a0*/  LDG.E R24, desc[UR8][R12.64+-0x4] ;  /* 0xfffffc080c187981 */ /* 0x000ee8000c1e1900 */
[----:B------:R-:W4:Y:S04]  /*18b0*/  LDG.E R50, desc[UR8][R12.64] ;  /* 0x000000080c327981 */ /* 0x000f28000c1e1900 */
[----:B------:R0:W5:Y:S01]  /*18c0*/  LDG.E R40, desc[UR8][R12.64+0x4] ;  /* 0x000004080c287981 */ /* 0x000162000c1e1900 */
[----:B------:R-:W-:-:S02]  /*18d0*/  IADD3 R41, PT, PT, R41, 0x4, RZ ;  /* 0x0000000429297810 */ /* 0x000fc40007ffe0ff */
[----:B------:R-:W-:Y:S02]  /*18e0*/  IADD3 R42, PT, PT, R42, 0x4, RZ ;  /* 0x000000042a2a7810 */ /* 0x000fe40007ffe0ff */
[----:B------:R-:W-:Y:S01]  /*18f0*/  ISETP.NE.AND P0, PT, R41, RZ, PT ;  /* 0x000000ff2900720c */ /* 0x000fe20003f05270 */
[----:B0-----:R-:W2:Y:S02]  /*1900*/  LDS.128 R12, [R43+-0x80] ;  /* 0xffff80002b0c7984 */ /* 0x001ea40000000c00 */
[C---:B--2---:R-:W-:Y:S01]  /*1910*/  FADD R16, R25.reuse, -R12 ;  /* 0x8000000c19107221 */ /* 0x044fe20000000000 */
[C---:B------:R-:W-:Y:S01]  /*1920*/  FADD R17, R25.reuse, -R13 ;  /* 0x8000000d19117221 */ /* 0x040fe20000000000 */
[C---:B------:R-:W-:Y:S01]  /*1930*/  FADD R27, R25.reuse, -R14 ;  /* 0x8000000e191b7221 */ /* 0x040fe20000000000 */
[----:B------:R-:W-:Y:S01]  /*1940*/  FADD R14, R25, -R15 ;  /* 0x8000000f190e7221 */ /* 0x000fe20000000000 */
[----:B------:R-:W-:Y:S01]  /*1950*/  FFMA R31, R16, R16, R31 ;  /* 0x00000010101f7223 */ /* 0x000fe2000000001f */
[----:B------:R-:W-:Y:S01]  /*1960*/  FFMA R38, R17, R17, R38 ;  /* 0x0000001111267223 */ /* 0x000fe20000000026 */
[C---:B------:R-:W-:Y:S01]  /*1970*/  FADD R13, R25.reuse, -R20 ;  /* 0x80000014190d7221 */ /* 0x040fe20000000000 */
[----:B------:R-:W0:Y:S01]  /*1980*/  LDS.128 R16, [R43+-0x60] ;  /* 0xffffa0002b107984 */ /* 0x000e220000000c00 */
[----:B------:R-:W-:Y:S01]  /*1990*/  FFMA R37, R14, R14, R37 ;  /* 0x0000000e0e257223 */ /* 0x000fe20000000025 */
[----:B------:R-:W-:Y:S01]  /*19a0*/  FADD R21, R25, -R21 ;  /* 0x8000001519157221 */ /* 0x000fe20000000000 */
[----:B------:R-:W-:Y:S01]  /*19b0*/  FFMA R46, R13, R13, R46 ;  /* 0x0000000d0d2e7223 */ /* 0x000fe2000000002e */
[----:B------:R-:W-:Y:S01]  /*19c0*/  FADD R22, R25, -R22 ;  /* 0x8000001619167221 */ /* 0x000fe20000000000 */
[----:B------:R-:W2:Y:S01]  /*19d0*/  LDS.128 R12, [R43+-0x50] ;  /* 0xffffb0002b0c7984 */ /* 0x000ea20000000c00 */
[----:B------:R-:W-:Y:S01]  /*19e0*/  FFMA R44, R21, R21, R44 ;  /* 0x00000015152c7223 */ /* 0x000fe2000000002c */
[----:B------:R-:W-:Y:S01]  /*19f0*/  FADD R20, R25, -R23 ;  /* 0x8000001719147221 */ /* 0x000fe20000000000 */
[----:B------:R-:W-:Y:S01]  /*1a00*/  FFMA R45, R22, R22, R45 ;  /* 0x00000016162d7223 */ /* 0x000fe2000000002d */
[----:B------:R-:W-:-:S02]  /*1a10*/  FFMA R32, R27, R27, R32 ;  /* 0x0000001b1b207223 */ /* 0x000fc40000000020 */
[----:B------:R-:W-:Y:S01]  /*1a20*/  FFMA R33, R20, R20, R33 ;  /* 0x0000001414217223 */ /* 0x000fe20000000021 */
[C---:B0-----:R-:W-:Y:S01]  /*1a30*/  FADD R16, R25.reuse, -R16 ;  /* 0x8000001019107221 */ /* 0x041fe20000000000 */
[C---:B------:R-:W-:Y:S01]  /*1a40*/  FADD R17, R25.reuse, -R17 ;  /* 0x8000001119117221 */ /* 0x040fe20000000000 */
[C---:B------:R-:W-:Y:S01]  /*1a50*/  FADD R18, R25.reuse, -R18 ;  /* 0x8000001219127221 */ /* 0x040fe20000000000 */
[----:B------:R-:W-:Y:S01]  /*1a60*/  FADD R21, R25, -R19 ;  /* 0x8000001319157221 */ /* 0x000fe20000000000 */
[----:B------:R-:W-:Y:S01]  /*1a70*/  FFMA R47, R16, R16, R47 ;  /* 0x00000010102f7223 */ /* 0x000fe2000000002f */
[----:B------:R-:W-:Y:S01]  /*1a80*/  FFMA R48, R17, R17, R48 ;  /* 0x0000001111307223 */ /* 0x000fe20000000030 */
[----:B------:R-:W-:Y:S01]  /*1a90*/  FFMA R49, R18, R18, R49 ;  /* 0x0000001212317223 */ /* 0x000fe20000000031 */
[----:B------:R-:W-:Y:S01]  /*1aa0*/  FFMA R34, R21, R21, R34 ;  /* 0x0000001515227223 */ /* 0x000fe20000000022 */
[----:B------:R-:W3:Y:S01]  /*1ab0*/  LDS.128 R16, [R43+-0x40] ;  /* 0xffffc0002b107984 */ /* 0x000ee20000000c00 */
[C---:B--2---:R-:W-:Y:S01]  /*1ac0*/  FADD R20, R25.reuse, -R12 ;  /* 0x8000000c19147221 */ /* 0x044fe20000000000 */
[C---:B------:R-:W-:Y:S01]  /*1ad0*/  FADD R21, R25.reuse, -R13 ;  /* 0x8000000d19157221 */ /* 0x040fe20000000000 */
[C---:B------:R-:W-:Y:S01]  /*1ae0*/  FADD R22, R25.reuse, -R14 ;  /* 0x8000000e19167221 */ /* 0x040fe20000000000 */
[----:B------:R-:W-:Y:S01]  /*1af0*/  FADD R25, R25, -R15 ;  /* 0x8000000f19197221 */ /* 0x000fe20000000000 */
[----:B------:R-:W-:Y:S01]  /*1b00*/  FFMA R35, R20, R20, R35 ;  /* 0x0000001414237223 */ /* 0x000fe20000000023 */
[----:B------:R-:W0:Y:S01]  /*1b10*/  LDS.128 R12, [R43+-0x30] ;  /* 0xffffd0002b0c7984 */ /* 0x000e220000000c00 */
[----:B------:R-:W-:Y:S01]  /*1b20*/  FFMA R36, R21, R21, R36 ;  /* 0x0000001515247223 */ /* 0x000fe20000000024 */
[----:B------:R-:W-:Y:S01]  /*1b30*/  FFMA R29, R22, R22, R29 ;  /* 0x00000016161d7223 */ /* 0x000fe2000000001d */
[----:B------:R-:W-:Y:S01]  /*1b40*/  FFMA R30, R25, R25, R30 ;  /* 0x00000019191e7223 */ /* 0x000fe2000000001e */
[----:B------:R-:W2:Y:S01]  /*1b50*/  LDS.128 R20, [R43+-0x20] ;  /* 0xffffe0002b147984 */ /* 0x000ea20000000c00 */
[C---:B---3--:R-:W-:Y:S01]  /*1b60*/  FADD R16, R24.reuse, -R16 ;  /* 0x8000001018107221 */ /* 0x048fe20000000000 */
[----:B------:R-:W-:-:S03]  /*1b70*/  FADD R17, R24, -R17 ;  /* 0x8000001118117221 */ /* 0x000fc60000000000 */
[----:B------:R-:W-:Y:S01]  /*1b80*/  FFMA R31, R16, R16, R31 ;  /* 0x00000010101f7223 */ /* 0x000fe2000000001f */
[----:B------:R-:W-:Y:S01]  /*1b90*/  FFMA R38, R17, R17, R38 ;  /* 0x0000001111267223 */ /* 0x000fe20000000026 */
[C---:B------:R-:W-:Y:S01]  /*1ba0*/  FADD R16, R24.reuse, -R19 ;  /* 0x8000001318107221 */ /* 0x040fe20000000000 */
[C---:B------:R-:W-:Y:S01]  /*1bb0*/  FADD R17, R24.reuse, -R18 ;  /* 0x8000001218117221 */ /* 0x040fe20000000000 */
[C---:B0-----:R-:W-:Y:S01]  /*1bc0*/  FADD R19, R24.reuse, -R12 ;  /* 0x8000000c18137221 */ /* 0x041fe20000000000 */
[----:B------:R-:W-:Y:S01]  /*1bd0*/  FADD R13, R24, -R13 ;  /* 0x8000000d180d7221 */ /* 0x000fe20000000000 */
[----:B------:R-:W-:Y:S01]  /*1be0*/  FFMA R37, R16, R16, R37 ;  /* 0x0000001010257223 */ /* 0x000fe20000000025 */
[----:B------:R-:W-:Y:S01]  /*1bf0*/  FFMA R32, R17, R17, R32 ;  /* 0x0000001111207223 */ /* 0x000fe20000000020 */
[----:B------:R-:W-:Y:S01]  /*1c00*/  FFMA R46, R19, R19, R46 ;  /* 0x00000013132e7223 */ /* 0x000fe2000000002e */
[C---:B------:R-:W-:Y:S01]  /*1c10*/  FADD R14, R24.reuse, -R14 ;  /* 0x8000000e180e7221 */ /* 0x040fe20000000000 */
[----:B------:R-:W-:Y:S01]  /*1c20*/  FADD R12, R24, -R15 ;  /* 0x8000000f180c7221 */ /* 0x000fe20000000000 */
[----:B------:R-:W0:Y:S01]  /*1c30*/  LDS.128 R16, [R43+-0x10] ;  /* 0xfffff0002b107984 */ /* 0x000e220000000c00 */
[----:B------:R-:W-:Y:S01]  /*1c40*/  FFMA R44, R13, R13, R44 ;  /* 0x0000000d0d2c7223 */ /* 0x000fe2000000002c */
[----:B------:R-:W-:Y:S01]  /*1c50*/  FFMA R45, R14, R14, R45 ;  /* 0x0000000e0e2d7223 */ /* 0x000fe2000000002d */
[----:B------:R-:W-:Y:S01]  /*1c60*/  FFMA R33, R12, R12, R33 ;  /* 0x0000000c0c217223 */ /* 0x000fe20000000021 */
[C---:B--2---:R-:W-:Y:S01]  /*1c70*/  FADD R20, R24.reuse, -R20 ;  /* 0x8000001418147221 */ /* 0x044fe20000000000 */
[----:B------:R-:W4:Y:S01]  /*1c80*/  LDS.128 R12, [R43] ;  /* 0x000000002b0c7984 */ /* 0x000f220000000c00 */
[C---:B------:R-:W-:Y:S01]  /*1c90*/  FADD R21, R24.reuse, -R21 ;  /* 0x8000001518157221 */ /* 0x040fe20000000000 */
[C---:B------:R-:W-:Y:S01]  /*1ca0*/  FADD R22, R24.reuse, -R22 ;  /* 0x8000001618167221 */ /* 0x040fe20000000000 */
[----:B------:R-:W-:Y:S01]  /*1cb0*/  FADD R23, R24, -R23 ;  /* 0x8000001718177221 */ /* 0x000fe20000000000 */
[----:B------:R-:W-:Y:S01]  /*1cc0*/  FFMA R47, R20, R20, R47 ;  /* 0x00000014142f7223 */ /* 0x000fe2000000002f */
[----:B------:R-:W-:Y:S01]  /*1cd0*/  FFMA R48, R21, R21, R48 ;  /* 0x0000001515307223 */ /* 0x000fe20000000030 */
[----:B------:R-:W-:Y:S01]  /*1ce0*/  FFMA R49, R22, R22, R49 ;  /* 0x0000001616317223 */ /* 0x000fe20000000031 */
[----:B------:R-:W-:-:S02]  /*1cf0*/  FFMA R34, R23, R23, R34 ;  /* 0x0000001717227223 */ /* 0x000fc40000000022 */
[----:B------:R-:W2:Y:S01]  /*1d00*/  LDS.128 R20, [R43+0x10] ;  /* 0x000010002b147984 */ /* 0x000ea20000000c00 */
[C---:B0-----:R-:W-:Y:S01]  /*1d10*/  FADD R17, R24.reuse, -R17 ;  /* 0x8000001118117221 */ /* 0x041fe20000000000 */
[C---:B------:R-:W-:Y:S01]  /*1d20*/  FADD R16, R24.reuse, -R16 ;  /* 0x8000001018107221 */ /* 0x040fe20000000000 */
[C---:B------:R-:W-:Y:S01]  /*1d30*/  FADD R18, R24.reuse, -R18 ;  /* 0x8000001218127221 */ /* 0x040fe20000000000 */
[----:B------:R-:W-:Y:S01]  /*1d40*/  FADD R19, R24, -R19 ;  /* 0x8000001318137221 */ /* 0x000fe20000000000 */
[----:B------:R-:W-:Y:S01]  /*1d50*/  FFMA R36, R17, R17, R36 ;  /* 0x0000001111247223 */ /* 0x000fe20000000024 */
[----:B----4-:R-:W-:Y:S01]  /*1d60*/  FADD R17, R50, -R14 ;  /* 0x8000000e32117221 */ /* 0x010fe20000000000 */
[----:B------:R-:W0:Y:S01]  /*1d70*/  LDS.128 R24, [R43+0x20] ;  /* 0x000020002b187984 */ /* 0x000e220000000c00 */
[----:B------:R-:W-:Y:S01]  /*1d80*/  FFMA R35, R16, R16, R35 ;  /* 0x0000001010237223 */ /* 0x000fe20000000023 */
[----:B------:R-:W-:Y:S01]  /*1d90*/  FFMA R29, R18, R18, R29 ;  /* 0x00000012121d7223 */ /* 0x000fe2000000001d */
[----:B------:R-:W-:Y:S01]  /*1da0*/  FFMA R30, R19, R19, R30 ;  /* 0x00000013131e7223 */ /* 0x000fe2000000001e */
[----:B------:R-:W-:Y:S01]  /*1db0*/  FFMA R32, R17, R17, R32 ;  /* 0x0000001111207223 */ /* 0x000fe20000000020 */
[C---:B------:R-:W-:Y:S01]  /*1dc0*/  FADD R12, R50.reuse, -R12 ;  /* 0x8000000c320c7221 */ /* 0x040fe20000000000 */
[----:B------:R-:W3:Y:S01]  /*1dd0*/  LDS.128 R16, [R43+0x30] ;  /* 0x000030002b107984 */ /* 0x000ee20000000c00 */
[C---:B------:R-:W-:Y:S01]  /*1de0*/  FADD R13, R50.reuse, -R13 ;  /* 0x8000000d320d7221 */ /* 0x040fe20000000000 */
[----:B--2---:R-:W-:Y:S01]  /*1df0*/  FADD R21, R50, -R21 ;  /* 0x8000001532157221 */ /* 0x004fe20000000000 */
[----:B------:R-:W-:Y:S01]  /*1e00*/  FFMA R31, R12, R12, R31 ;  /* 0x0000000c0c1f7223 */ /* 0x000fe2000000001f */
[C---:B------:R-:W-:Y:S01]  /*1e10*/  FADD R12, R50.reuse, -R15 ;  /* 0x8000000f320c7221 */ /* 0x040fe20000000000 */
[----:B------:R-:W-:Y:S01]  /*1e20*/  FFMA R38, R13, R13, R38 ;  /* 0x0000000d0d267223 */ /* 0x000fe20000000026 */
[C---:B------:R-:W-:Y:S01]  /*1e30*/  FADD R13, R50.reuse, -R20 ;  /* 0x80000014320d7221 */ /* 0x040fe20000000000 */
[----:B------:R-:W-:Y:S01]  /*1e40*/  FADD R22, R50, -R22 ;  /* 0x8000001632167221 */ /* 0x000fe20000000000 */
[----:B------:R-:W-:Y:S01]  /*1e50*/  FFMA R37, R12, R12, R37 ;  /* 0x0000000c0c257223 */ /* 0x000fe20000000025 */
[----:B------:R-:W-:Y:S01]  /*1e60*/  FADD R20, R50, -R23 ;  /* 0x8000001732147221 */ /* 0x000fe20000000000 */
[----:B------:R-:W-:Y:S01]  /*1e70*/  FFMA R46, R13, R13, R46 ;  /* 0x0000000d0d2e7223 */ /* 0x000fe2000000002e */
[----:B------:R-:W-:Y:S01]  /*1e80*/  FFMA R44, R21, R21, R44 ;  /* 0x00000015152c7223 */ /* 0x000fe2000000002c */
[----:B------:R-:W5:Y:S01]  /*1e90*/  LDS.128 R12, [R43+0x40] ;  /* 0x000040002b0c7984 */ /* 0x000f620000000c00 */
        /* <DEDUP_REMOVED lines=8> */
[----:B------:R-:W-:Y:S01]  /*1f20*/  FFMA R47, R24, R24, R47 ;  /* 0x00000018182f7223 */ /* 0x000fe2000000002f */
[C---:B---3--:R-:W-:Y:S01]  /*1f30*/  FADD R16, R50.reuse, -R16 ;  /* 0x8000001032107221 */ /* 0x048fe20000000000 */
[C---:B------:R-:W-:Y:S01]  /*1f40*/  FADD R17, R50.reuse, -R17 ;  /* 0x8000001132117221 */ /* 0x040fe20000000000 */
[C---:B------:R-:W-:Y:S01]  /*1f50*/  FADD R18, R50.reuse, -R18 ;  /* 0x8000001232127221 */ /* 0x040fe20000000000 */
[----:B------:R-:W-:Y:S01]  /*1f60*/  FADD R25, R50, -R19 ;  /* 0x8000001332197221 */ /* 0x000fe20000000000 */
[----:B------:R-:W-:Y:S01]  /*1f70*/  FFMA R49, R26, R26, R49 ;  /* 0x0000001a1a317223 */ /* 0x000fe20000000031 */
[----:B------:R-:W-:Y:S01]  /*1f80*/  FFMA R34, R27, R27, R34 ;  /* 0x0000001b1b227223 */ /* 0x000fe20000000022 */
[----:B------:R-:W-:Y:S01]  /*1f90*/  FFMA R35, R16, R16, R35 ;  /* 0x0000001010237223 */ /* 0x000fe20000000023 */
[----:B------:R-:W-:Y:S01]  /*1fa0*/  FFMA R36, R17, R17, R36 ;  /* 0x0000001111247223 */ /* 0x000fe20000000024 */
[----:B------:R-:W-:Y:S01]  /*1fb0*/  FFMA R29, R18, R18, R29 ;  /* 0x00000012121d7223 */ /* 0x000fe2000000001d */
[----:B------:R-:W-:Y:S01]  /*1fc0*/  FFMA R30, R25, R25, R30 ;  /* 0x00000019191e7223 */ /* 0x000fe2000000001e */
[----:B------:R-:W0:Y:S01]  /*1fd0*/  LDS.128 R16, [R43+0x60] ;  /* 0x000060002b107984 */ /* 0x000e220000000c00 */
[C---:B-----5:R-:W-:Y:S01]  /*1fe0*/  FADD R12, R40.reuse, -R12 ;  /* 0x8000000c280c7221 */ /* 0x060fe20000000000 */
[----:B------:R-:W-:-:S02]  /*1ff0*/  FADD R13, R40, -R13 ;  /* 0x8000000d280d7221 */ /* 0x000fc40000000000 */
[----:B------:R3:W4:Y:S01]  /*2000*/  LDS.128 R24, [R43+0x70] ;  /* 0x000070002b187984 */ /* 0x0007220000000c00 */
[----:B------:R-:W-:Y:S01]  /*2010*/  FADD R51, R40, -R14 ;  /* 0x8000000e28337221 */ /* 0x000fe20000000000 */
[----:B------:R-:W-:Y:S01]  /*2020*/  FFMA R31, R12, R12, R31 ;  /* 0x0000000c0c1f7223 */ /* 0x000fe2000000001f */
[C---:B------:R-:W-:Y:S01]  /*2030*/  FADD R12, R40.reuse, -R15 ;  /* 0x8000000f280c7221 */ /* 0x040fe20000000000 */
[----:B------:R-:W-:Y:S01]  /*2040*/  FFMA R38, R13, R13, R38 ;  /* 0x0000000d0d267223 */ /* 0x000fe20000000026 */
[C---:B--2---:R-:W-:Y:S01]  /*2050*/  FADD R13, R40.reuse, -R20 ;  /* 0x80000014280d7221 */ /* 0x044fe20000000000 */
[----:B------:R-:W-:Y:S01]  /*2060*/  FADD R21, R40, -R21 ;  /* 0x8000001528157221 */ /* 0x000fe20000000000 */
[----:B------:R-:W-:Y:S01]  /*2070*/  FFMA R37, R12, R12, R37 ;  /* 0x0000000c0c257223 */ /* 0x000fe20000000025 */
[C---:B------:R-:W-:Y:S01]  /*2080*/  FADD R22, R40.reuse, -R22 ;  /* 0x8000001628167221 */ /* 0x040fe20000000000 */
[----:B------:R-:W-:Y:S01]  /*2090*/  FADD R12, R40, -R23 ;  /* 0x80000017280c7221 */ /* 0x000fe20000000000 */
[----:B------:R-:W-:Y:S01]  /*20a0*/  FFMA R32, R51, R51, R32 ;  /* 0x0000003333207223 */ /* 0x000fe20000000020 */
[----:B------:R-:W-:Y:S01]  /*20b0*/  FFMA R46, R13, R13, R46 ;  /* 0x0000000d0d2e7223 */ /* 0x000fe2000000002e */
[----:B------:R-:W-:Y:S01]  /*20c0*/  FFMA R44, R21, R21, R44 ;  /* 0x00000015152c7223 */ /* 0x000fe2000000002c */
[----:B------:R-:W-:Y:S01]  /*20d0*/  FFMA R45, R22, R22, R45 ;  /* 0x00000016162d7223 */ /* 0x000fe2000000002d */
[----:B------:R-:W-:Y:S01]  /*20e0*/  FFMA R33, R12, R12, R33 ;  /* 0x0000000c0c217223 */ /* 0x000fe20000000021 */
[----:B---3--:R-:W-:Y:S01]  /*20f0*/  IADD3 R43, PT, PT, R43, 0x100, RZ ;  /* 0x000001002b2b7810 */ /* 0x008fe20007ffe0ff */
[C---:B0-----:R-:W-:Y:S01]  /*2100*/  FADD R16, R40.reuse, -R16 ;  /* 0x8000001028107221 */ /* 0x041fe20000000000 */
[C---:B------:R-:W-:Y:S01]  /*2110*/  FADD R17, R40.reuse, -R17 ;  /* 0x8000001128117221 */ /* 0x040fe20000000000 */
[C---:B------:R-:W-:Y:S01]  /*2120*/  FADD R18, R40.reuse, -R18 ;  /* 0x8000001228127221 */ /* 0x040fe20000000000 */
[C---:B------:R-:W-:Y:S01]  /*2130*/  FADD R19, R40.reuse, -R19 ;  /* 0x8000001328137221 */ /* 0x040fe20000000000 */
[C---:B----4-:R-:W-:Y:S01]  /*2140*/  FADD R24, R40.reuse, -R24 ;  /* 0x8000001828187221 */ /* 0x050fe20000000000 */
        /* <DEDUP_REMOVED lines=9> */
[----:B------:R-:W-:Y:S01]  /*21e0*/  FFMA R29, R26, R26, R29 ;  /* 0x0000001a1a1d7223 */ /* 0x000fe2000000001d */
[----:B------:R-:W-:Y:S01]  /*21f0*/  FFMA R30, R27, R27, R30 ;  /* 0x0000001b1b1e7223 */ /* 0x000fe2000000001e */
[----:B------:R-:W-:Y:S06]  /*2200*/  @P0 BRA `(.L_x_8) ;  /* 0xfffffff400980947 */ /* 0x000fec000383ffff */
[----:B------:R-:W-:-:S07]  /*2210*/  MOV R40, R5 ;  /* 0x0000000500287202 */ /* 0x000fce0000000f00 */
.L_x_7:
[----:B------:R-:W-:-:S13]  /*2220*/  ISETP.NE.AND P0, PT, R7, RZ, PT ;  /* 0x000000ff0700720c */ /* 0x000fda0003f05270 */
[----:B------:R-:W-:Y:S05]  /*2230*/  @!P0 BRA `(.L_x_9) ;  /* 0x0000000800088947 */ /* 0x000fea0003800000 */
[----:B------:R-:W-:Y:S02]  /*2240*/  ISETP.NE.AND P0, PT, R7, 0x1, PT ;  /* 0x000000010700780c */ /* 0x000fe40003f05270 */
[----:B------:R-:W-:-:S11]  /*2250*/  LOP3.LUT P1, RZ, R39, 0x1, RZ, 0xc0, !PT ;  /* 0x0000000127ff7812 */ /* 0x000fd6000782c0ff */
[----:B------:R-:W-:Y:S05]  /*2260*/  @!P0 BRA `(.L_x_10) ;  /* 0x0000000400488947 */ /* 0x000fea0003800000 */
[----:B------:R-:W0:Y:S01]  /*2270*/  LDC.64 R12, c[0x0][0x380] ;  /* 0x0000e000ff0c7b82 */ /* 0x000e220000000a00 */
[----:B------:R-:W-:-:S05]  /*2280*/  IADD3 R15, PT, PT, R28, R40, RZ ;  /* 0x000000281c0f7210 */ /* 0x000fca0007ffe0ff */
[----:B0-----:R-:W-:-:S05]  /*2290*/  IMAD.WIDE R12, R15, 0x4, R12 ;  /* 0x000000040f0c7825 */ /* 0x001fca00078e020c */
[----:B------:R-:W2:Y:S04]  /*22a0*/  LDG.E R42, desc[UR8][R12.64] ;  /* 0x000000080c2a7981 */ /* 0x000ea8000c1e1900 */
[----:B------:R0:W3:Y:S01]  /*22b0*/  LDG.E R39, desc[UR8][R12.64+0x4] ;  /* 0x000004080c277981 */ /* 0x0000e2000c1e1900 */
[----:B------:R-:W4:Y:S01]  /*22c0*/  S2UR UR5, SR_CgaCtaId ;  /* 0x00000000000579c3 */ /* 0x000f220000008800 */
[----:B------:R-:W-:Y:S02]  /*22d0*/  UMOV UR4, 0x400 ;  /* 0x0000040000047882 */ /* 0x000fe40000000000 */
[----:B----4-:R-:W-:-:S06]  /*22e0*/  ULEA UR4, UR5, UR4, 0x18 ;  /* 0x0000000405047291 */ /* 0x010fcc000f8ec0ff */
[C---:B------:R-:W-:Y:S02]  /*22f0*/  LEA R41, R40.reuse, UR4, 0x6 ;  /* 0x0000000428297c11 */ /* 0x040fe4000f8e30ff */
[----:B------:R-:W-:-:S03]  /*2300*/  IADD3 R40, PT, PT, R40, 0x2, RZ ;  /* 0x0000000228287810 */ /* 0x000fc60007ffe0ff */
[----:B------:R-:W2:Y:S04]  /*2310*/  LDS.128 R20, [R41] ;  /* 0x0000000029147984 */ /* 0x000ea80000000c00 */
[----:B------:R-:W4:Y:S04]  /*2320*/  LDS.128 R24, [R41+0x10] ;  /* 0x0000100029187984 */ /* 0x000f280000000c00 */
[----:B------:R-:W5:Y:S04]  /*2330*/  LDS.128 R16, [R41+0x20] ;  /* 0x0000200029107984 */ /* 0x000f680000000c00 */
[----:B0-----:R-:W0:Y:S01]  /*2340*/  LDS.128 R12, [R41+0x30] ;  /* 0x00003000290c7984 */ /* 0x001e220000000c00 */
[C---:B--2---:R-:W-:Y:S01]  /*2350*/  FADD R21, R42.reuse, -R21 ;  /* 0x800000152a157221 */ /* 0x044fe20000000000 */
[C---:B------:R-:W-:Y:S01]  /*2360*/  FADD R20, R42.reuse, -R20 ;  /* 0x800000142a147221 */ /* 0x040fe20000000000 */
[C---:B----4-:R-:W-:Y:S01]  /*2370*/  FADD R25, R42.reuse, -R25 ;  /* 0x800000192a197221 */ /* 0x050fe20000000000 */
[C---:B-----5:R-:W-:Y:S01]  /*2380*/  FADD R16, R42.reuse, -R16 ;  /* 0x800000102a107221 */ /* 0x060fe20000000000 */
[----:B------:R-:W-:Y:S01]  /*2390*/  FFMA R38, R21, R21, R38 ;  /* 0x0000001515267223 */ /* 0x000fe20000000026 */
[----:B------:R-:W-:Y:S01]  /*23a0*/  FADD R21, R42, -R22 ;  /* 0x800000162a157221 */ /* 0x000fe20000000000 */
[----:B------:R-:W-:Y:S01]  /*23b0*/  FFMA R31, R20, R20, R31 ;  /* 0x00000014141f7223 */ /* 0x000fe2000000001f */
[C---:B------:R-:W-:Y:S01]  /*23c0*/  FADD R20, R42.reuse, -R23 ;  /* 0x800000172a147221 */ /* 0x040fe20000000000 */
[----:B------:R-:W-:Y:S01]  /*23d0*/  FFMA R44, R25, R25, R44 ;  /* 0x00000019192c7223 */ /* 0x000fe2000000002c */
[----:B------:R-:W-:Y:S01]  /*23e0*/  FFMA R32, R21, R21, R32 ;  /* 0x0000001515207223 */ /* 0x000fe20000000020 */
[C---:B------:R-:W-:Y:S01]  /*23f0*/  FADD R21, R42.reuse, -R24 ;  /* 0x800000182a157221 */ /* 0x040fe20000000000 */
[C---:B------:R-:W-:Y:S01]  /*2400*/  FADD R24, R42.reuse, -R27 ;  /* 0x8000001b2a187221 */ /* 0x040fe20000000000 */
[----:B------:R-:W-:Y:S01]  /*2410*/  FADD R25, R42, -R19 ;  /* 0x800000132a197221 */ /* 0x000fe20000000000 */
[----:B------:R-:W-:Y:S01]  /*2420*/  FFMA R37, R20, R20, R37 ;  /* 0x0000001414257223 */ /* 0x000fe20000000025 */
[----:B------:R-:W-:Y:S01]  /*2430*/  FFMA R46, R21, R21, R46 ;  /* 0x00000015152e7223 */ /* 0x000fe2000000002e */
[----:B------:R-:W-:Y:S01]  /*2440*/  FFMA R33, R24, R24, R33 ;  /* 0x0000001818217223 */ /* 0x000fe20000000021 */
[C---:B------:R-:W-:Y:S01]  /*2450*/  FADD R17, R42.reuse, -R17 ;  /* 0x800000112a117221 */ /* 0x040fe20000000000 */
[C---:B------:R-:W-:Y:S01]  /*2460*/  FADD R18, R42.reuse, -R18 ;  /* 0x800000122a127221 */ /* 0x040fe20000000000 */
[----:B------:R-:W-:Y:S01]  /*2470*/  FFMA R34, R25, R25, R34 ;  /* 0x0000001919227223 */ /* 0x000fe20000000022 */
[C---:B------:R-:W-:Y:S01]  /*2480*/  FADD R26, R42.reuse, -R26 ;  /* 0x8000001a2a1a7221 */ /* 0x040fe20000000000 */
[----:B------:R-:W3:Y:S01]  /*2490*/  LDS.128 R20, [R41+0x40] ;  /* 0x0000400029147984 */ /* 0x000ee20000000c00 */
[C---:B0-----:R-:W-:Y:S01]  /*24a0*/  FADD R24, R42.reuse, -R12 ;  /* 0x8000000c2a187221 */ /* 0x041fe20000000000 */
[----:B------:R-:W-:Y:S01]  /*24b0*/  FADD R25, R42, -R13 ;  /* 0x8000000d2a197221 */ /* 0x000fe20000000000 */
[----:B------:R-:W-:Y:S01]  /*24c0*/  FFMA R47, R16, R16, R47 ;  /* 0x00000010102f7223 */ /* 0x000fe2000000002f */
[----:B------:R-:W-:Y:S01]  /*24d0*/  FFMA R48, R17, R17, R48 ;  /* 0x0000001111307223 */ /* 0x000fe20000000030 */
[----:B------:R-:W-:Y:S01]  /*24e0*/  FFMA R49, R18, R18, R49 ;  /* 0x0000001212317223 */ /* 0x000fe20000000031 */
[----:B------:R-:W-:Y:S01]  /*24f0*/  FADD R43, R42, -R14 ;  /* 0x8000000e2a2b7221 */ /* 0x000fe20000000000 */
[----:B------:R-:W-:Y:S01]  /*2500*/  FFMA R45, R26, R26, R45 ;  /* 0x0000001a1a2d7223 */ /* 0x000fe2000000002d */
[----:B------:R-:W0:Y:S01]  /*2510*/  LDS.128 R16, [R41+0x50] ;  /* 0x0000500029107984 */ /* 0x000e220000000c00 */
[----:B------:R-:W-:Y:S01]  /*2520*/  FADD R42, R42, -R15 ;  /* 0x8000000f2a2a7221 */ /* 0x000fe20000000000 */
[----:B------:R-:W-:Y:S01]  /*2530*/  FFMA R35, R24, R24, R35 ;  /* 0x0000001818237223 */ /* 0x000fe20000000023 */
[----:B------:R-:W-:Y:S01]  /*2540*/  FFMA R36, R25, R25, R36 ;  /* 0x0000001919247223 */ /* 0x000fe20000000024 */
[----:B------:R-:W2:Y:S01]  /*2550*/  LDS.128 R12, [R41+0x60] ;  /* 0x00006000290c7984 */ /* 0x000ea20000000c00 */
[----:B------:R-:W-:Y:S01]  /*2560*/  FFMA R29, R43, R43, R29 ;  /* 0x0000002b2b1d7223 */ /* 0x000fe2000000001d */
[----:B------:R-:W-:-:S02]  /*2570*/  FFMA R30, R42, R42, R30 ;  /* 0x0000002a2a1e7223 */ /* 0x000fc4000000001e */
[----:B------:R-:W4:Y:S01]  /*2580*/  LDS.128 R24, [R41+0x70] ;  /* 0x0000700029187984 */ /* 0x000f220000000c00 */
[C---:B---3--:R-:W-:Y:S01]  /*2590*/  FADD R21, R39.reuse, -R21 ;  /* 0x8000001527157221 */ /* 0x048fe20000000000 */
[C---:B------:R-:W-:Y:S01]  /*25a0*/  FADD R20, R39.reuse, -R20 ;  /* 0x8000001427147221 */ /* 0x040fe20000000000 */
[----:B------:R-:W-:Y:S02]  /*25b0*/  FADD R43, R39, -R22 ;  /* 0x80000016272b7221 */ /* 0x000fe40000000000 */
[----:B------:R-:W-:Y:S01]  /*25c0*/  FFMA R38, R21, R21, R38 ;  /* 0x0000001515267223 */ /* 0x000fe20000000026 */
[----:B------:R-:W-:Y:S01]  /*25d0*/  FFMA R31, R20, R20, R31 ;  /* 0x00000014141f7223 */ /* 0x000fe2000000001f */
[----:B------:R-:W-:Y:S01]  /*25e0*/  FADD R20, R39, -R23 ;  /* 0x8000001727147221 */ /* 0x000fe20000000000 */
[----:B------:R-:W-:Y:S01]  /*25f0*/  FFMA R32, R43, R43, R32 ;  /* 0x0000002b2b207223 */ /* 0x000fe20000000020 */
[C---:B0-----:R-:W-:Y:S01]  /*2600*/  FADD R21, R39.reuse, -R16 ;  /* 0x8000001027157221 */ /* 0x041fe20000000000 */
[C---:B------:R-:W-:Y:S01]  /*2610*/  FADD R17, R39.reuse, -R17 ;  /* 0x8000001127117221 */ /* 0x040fe20000000000 */
[C---:B------:R-:W-:Y:S01]  /*2620*/  FADD R18, R39.reuse, -R18 ;  /* 0x8000001227127221 */ /* 0x040fe20000000000 */
[C---:B------:R-:W-:Y:S01]  /*2630*/  FADD R16, R39.reuse, -R19 ;  /* 0x8000001327107221 */ /* 0x040fe20000000000 */
[C---:B--2---:R-:W-:Y:S01]  /*2640*/  FADD R12, R39.reuse, -R12 ;  /* 0x8000000c270c7221 */ /* 0x044fe20000000000 */
        /* <DEDUP_REMOVED lines=19> */
[----:B------:R-:W-:-:S07]  /*2780*/  FFMA R30, R27, R27, R30 ;  /* 0x0000001b1b1e7223 */ /* 0x000fce000000001e */
.L_x_10:
[----:B------:R-:W-:Y:S05]  /*2790*/  @!P1 BRA `(.L_x_9) ;  /* 0x0000000000b09947 */ /* 0x000fea0003800000 */
[----:B------:R-:W0:Y:S01]  /*27a0*/  LDC.64 R12, c[0x0][0x380] ;  /* 0x0000e000ff0c7b82 */ /* 0x000e220000000a00 */
[----:B------:R-:W-:-:S05]  /*27b0*/  IADD3 R15, PT, PT, R28, R40, RZ ;  /* 0x000000281c0f7210 */ /* 0x000fca0007ffe0ff */
[----:B0-----:R-:W-:-:S05]  /*27c0*/  IMAD.WIDE R12, R15, 0x4, R12 ;  /* 0x000000040f0c7825 */ /* 0x001fca00078e020c */
[----:B------:R0:W2:Y:S01]  /*27d0*/  LDG.E R28, desc[UR8][R12.64] ;  /* 0x000000080c1c7981 */ /* 0x0000a2000c1e1900 */
[----:B------:R-:W3:Y:S01]  /*27e0*/  S2UR UR5, SR_CgaCtaId ;  /* 0x00000000000579c3 */ /* 0x000ee20000008800 */
[----:B------:R-:W-:Y:S02]  /*27f0*/  UMOV UR4, 0x400 ;  /* 0x0000040000047882 */ /* 0x000fe40000000000 */
[----:B---3--:R-:W-:-:S06]  /*2800*/  ULEA UR4, UR5, UR4, 0x18 ;  /* 0x0000000405047291 */ /* 0x008fcc000f8ec0ff */
[----:B------:R-:W-:-:S05]  /*2810*/  LEA R39, R40, UR4, 0x6 ;  /* 0x0000000428277c11 */ /* 0x000fca000f8e30ff */
[----:B0-----:R-:W2:Y:S04]  /*2820*/  LDS.128 R12, [R39] ;  /* 0x00000000270c7984 */ /* 0x001ea80000000c00 */
[----:B------:R-:W0:Y:S04]  /*2830*/  LDS.128 R16, [R39+0x10] ;  /* 0x0000100027107984 */ /* 0x000e280000000c00 */
[----:B------:R-:W3:Y:S04]  /*2840*/  LDS.128 R20, [R39+0x20] ;  /* 0x0000200027147984 */ /* 0x000ee80000000c00 */
[----:B------:R-:W4:Y:S01]  /*2850*/  LDS.128 R24, [R39+0x30] ;  /* 0x0000300027187984 */ /* 0x000f220000000c00 */
[C---:B--2---:R-:W-:Y:S01]  /*2860*/  FADD R40, R28.reuse, -R12 ;  /* 0x8000000c1c287221 */ /* 0x044fe20000000000 */
[C---:B------:R-:W-:Y:S01]  /*2870*/  FADD R41, R28.reuse, -R13 ;  /* 0x8000000d1c297221 */ /* 0x040fe20000000000 */
[C---:B------:R-:W-:Y:S01]  /*2880*/  FADD R13, R28.reuse, -R14 ;  /* 0x8000000e1c0d7221 */ /* 0x040fe20000000000 */
[C---:B------:R-:W-:Y:S01]  /*2890*/  FADD R12, R28.reuse, -R15 ;  /* 0x8000000f1c0c7221 */ /* 0x040fe20000000000 */
[C---:B0-----:R-:W-:Y:S01]  /*28a0*/  FADD R17, R28.reuse, -R17 ;  /* 0x800000111c117221 */ /* 0x041fe20000000000 */
[----:B------:R-:W-:Y:S01]  /*28b0*/  FADD R18, R28, -R18 ;  /* 0x800000121c127221 */ /* 0x000fe20000000000 */
[----:B------:R-:W-:Y:S01]  /*28c0*/  FFMA R32, R13, R13, R32 ;  /* 0x0000000d0d207223 */ /* 0x000fe20000000020 */
[----:B------:R-:W-:Y:S01]  /*28d0*/  FFMA R37, R12, R12, R37 ;  /* 0x0000000c0c257223 */ /* 0x000fe20000000025 */
[C---:B------:R-:W-:Y:S01]  /*28e0*/  FADD R13, R28.reuse, -R16 ;  /* 0x800000101c0d7221 */ /* 0x040fe20000000000 */
[C---:B------:R-:W-:Y:S01]  /*28f0*/  FADD R12, R28.reuse, -R19 ;  /* 0x800000131c0c7221 */ /* 0x040fe20000000000 */
[C---:B---3--:R-:W-:Y:S01]  /*2900*/  FADD R20, R28.reuse, -R20 ;  /* 0x800000141c147221 */ /* 0x048fe20000000000 */
        /* <DEDUP_REMOVED lines=21> */
.L_x_9:
[----:B------:R-:W0:Y:S01]  /*2a60*/  LDCU.64 UR4, c[0x0][0x390] ;  /* 0x00007200ff0477ac */ /* 0x000e220008000a00 */
[CC--:B------:R-:W-:Y:S01]  /*2a70*/  IADD3 R12, PT, PT, R11.reuse, -R3.reuse, RZ ;  /* 0x800000030b0c7210 */ /* 0x0c0fe20007ffe0ff */
[----:B------:R-:W-:Y:S01]  /*2a80*/  BSSY.RECONVERGENT B3, `(.L_x_11) ;  /* 0x0000020000037945 */ /* 0x000fe20003800200 */
[C---:B------:R-:W-:Y:S02]  /*2a90*/  ISETP.NE.AND P0, PT, R11.reuse, R3, PT ;  /* 0x000000030b00720c */ /* 0x040fe40003f05270 */
[----:B------:R-:W-:Y:S02]  /*2aa0*/  IABS R12, R12 ;  /* 0x0000000c000c7213 */ /* 0x000fe40000000000 */
[----:B0-----:R-:W-:-:S04]  /*2ab0*/  ISETP.LT.AND P0, PT, R11, UR4, P0 ;  /* 0x000000040b007c0c */ /* 0x001fc80008701270 */
[----:B------:R-:W-:-:S13]  /*2ac0*/  ISETP.LE.AND P0, PT, R12, UR5, P0 ;  /* 0x000000050c007c0c */ /* 0x000fda0008703270 */
[----:B------:R-:W-:Y:S05]  /*2ad0*/  @!P0 BRA `(.L_x_12) ;  /* 0x0000000000688947 */ /* 0x000fea0003800000 */
[----:B------:R-:W0:Y:S01]  /*2ae0*/  MUFU.RCP R13, R4 ;  /* 0x00000004000d7308 */ /* 0x000e220000001000 */
[----:B------:R-:W-:Y:S07]  /*2af0*/  BSSY.RECONVERGENT B4, `(.L_x_13) ;  /* 0x000000c000047945 */ /* 0x000fee0003800200 */
[----:B------:R-:W2:Y:S01]  /*2b00*/  FCHK P0, -R31, R4 ;  /* 0x000000041f007302 */ /* 0x000ea20000000100 */
[----:B0-----:R-:W-:-:S04]  /*2b10*/  FFMA R12, R13, -R4, 1 ;  /* 0x3f8000000d0c7423 */ /* 0x001fc80000000804 */
[----:B------:R-:W-:-:S04]  /*2b20*/  FFMA R12, R13, R12, R13 ;  /* 0x0000000c0d0c7223 */ /* 0x000fc8000000000d */
[----:B------:R-:W-:-:S04]  /*2b30*/  FFMA R14, R12, -R31, RZ ;  /* 0x8000001f0c0e7223 */ /* 0x000fc800000000ff */
[----:B------:R-:W-:-:S04]  /*2b40*/  FFMA R13, R14, -R4, -R31 ;  /* 0x800000040e0d7223 */ /* 0x000fc8000000081f */
[----:B------:R-:W-:Y:S01]  /*2b50*/  FFMA R12, R12, R13, R14 ;  /* 0x0000000d0c0c7223 */ /* 0x000fe2000000000e */
[----:B--2---:R-:W-:Y:S06]  /*2b60*/  @!P0 BRA `(.L_x_14) ;  /* 0x0000000000108947 */ /* 0x004fec0003800000 */
[----:B------:R-:W-:Y:S01]  /*2b70*/  FADD R31, -R31, -RZ ;  /* 0x800000ff1f1f7221 */ /* 0x000fe20000000100 */
[----:B------:R-:W-:-:S07]  /*2b80*/  MOV R14, 0x2ba0 ;  /* 0x00002ba0000e7802 */ /* 0x000fce0000000f00 */
[----:B-1----:R-:W-:Y:S05]  /*2b90*/  CALL.REL.NOINC `($__internal_0_$__cuda_sm3x_div_rn_noftz_f32_slowpath) ;  /* 0x0000002800947944 */ /* 0x002fea0003c00000 */
[----:B------:R-:W-:-:S07]  /*2ba0*/  MOV R12, R15 ;  /* 0x0000000f000c7202 */ /* 0x000fce0000000f00 */
.L_x_14:
[----:B------:R-:W-:Y:S05]  /*2bb0*/  BSYNC.RECONVERGENT B4 ;  /* 0x0000000000047941 */ /* 0x000fea0003800200 */
.L_x_13:
[----:B------:R-:W-:Y:S01]  /*2bc0*/  HFMA2 R13, -RZ, RZ, 0.96630859375, -0.0022525787353515625 ;  /* 0x3bbb989dff0d7431 */ /* 0x000fe200000001ff */
[----:B------:R-:W0:Y:S01]  /*2bd0*/  LDS R14, [R10] ;  /* 0x000000000a0e7984 */ /* 0x000e220000000800 */
[----:B------:R-:W-:-:S03]  /*2be0*/  MOV R16, 0x437c0000 ;  /* 0x437c000000107802 */ /* 0x000fc60000000f00 */
[----:B------:R-:W-:-:S04]  /*2bf0*/  FFMA.SAT R13, R12, R13, 0.5 ;  /* 0x3f0000000c0d7423 */ /* 0x000fc8000000200d */
[----:B------:R-:W-:-:S04]  /*2c00*/  FFMA.RM R13, R13, R16, 12582913 ;  /* 0x4b4000010d0d7423 */ /* 0x000fc80000004010 */
[C---:B------:R-:W-:Y:S01]  /*2c10*/  FADD R15, R13.reuse, -12583039 ;  /* 0xcb40007f0d0f7421 */ /* 0x040fe20000000000 */
[----:B------:R-:W-:-:S03]  /*2c20*/  SHF.L.U32 R13, R13, 0x17, RZ ;  /* 0x000000170d0d7819 */ /* 0x000fc600000006ff */
[----:B------:R-:W-:-:S04]  /*2c30*/  FFMA R15, R12, 1.4426950216293334961, -R15 ;  /* 0x3fb8aa3b0c0f7823 */ /* 0x000fc8000000080f */
[----:B------:R-:W-:-:S04]  /*2c40*/  FFMA R15, R12, 1.925963033500011079e-08, R15 ;  /* 0x32a570600c0f7823 */ /* 0x000fc8000000000f */
[----:B------:R-:W0:Y:S02]  /*2c50*/  MUFU.EX2 R12, R15 ;  /* 0x0000000f000c7308 */ /* 0x000e240000000800 */
[----:B0-----:R-:W-:-:S05]  /*2c60*/  FFMA R13, R13, R12, R14 ;  /* 0x0000000c0d0d7223 */ /* 0x001fca000000000e */
[----:B------:R0:W-:Y:S02]  /*2c70*/  STS [R10], R13 ;  /* 0x0000000d0a007388 */ /* 0x0001e40000000800 */
.L_x_12:
[----:B------:R-:W-:Y:S05]  /*2c80*/  BSYNC.RECONVERGENT B3 ;  /* 0x0000000000037941 */ /* 0x000fea0003800200 */
.L_x_11:
[----:B------:R-:W2:Y:S01]  /*2c90*/  LDCU.64 UR4, c[0x0][0x390] ;  /* 0x00007200ff0477ac */ /* 0x000ea20008000a00 */
[----:B------:R-:W-:Y:S01]  /*2ca0*/  IADD3 R14, PT, PT, R11, 0x1, RZ ;  /* 0x000000010b0e7810 */ /* 0x000fe20007ffe0ff */
[----:B------:R-:W-:Y:S03]  /*2cb0*/  BSSY.RECONVERGENT B3, `(.L_x_15) ;  /* 0x0000021000037945 */ /* 0x000fe60003800200 */
[CC--:B------:R-:W-:Y:S02]  /*2cc0*/  IADD3 R12, PT, PT, R14.reuse, -R3.reuse, RZ ;  /* 0x800000030e0c7210 */ /* 0x0c0fe40007ffe0ff */
[C---:B------:R-:W-:Y:S02]  /*2cd0*/  ISETP.NE.AND P0, PT, R14.reuse, R3, PT ;  /* 0x000000030e00720c */ /* 0x040fe40003f05270 */
[----:B------:R-:W-:Y:S02]  /*2ce0*/  IABS R12, R12 ;  /* 0x0000000c000c7213 */ /* 0x000fe40000000000 */
[----:B--2---:R-:W-:-:S04]  /*2cf0*/  ISETP.LT.AND P0, PT, R14, UR4, P0 ;  /* 0x000000040e007c0c */ /* 0x004fc80008701270 */
[----:B------:R-:W-:-:S13]  /*2d00*/  ISETP.GT.OR P0, PT, R12, UR5, !P0 ;  /* 0x000000050c007c0c */ /* 0x000fda000c704670 */
[----:B------:R-:W-:Y:S05]  /*2d10*/  @P0 BRA `(.L_x_16) ;  /* 0x0000000000680947 */ /* 0x000fea0003800000 */
[----:B0-----:R-:W0:Y:S01]  /*2d20*/  MUFU.RCP R13, R4 ;  /* 0x00000004000d7308 */ /* 0x001e220000001000 */
        /* <DEDUP_REMOVED lines=12> */
.L_x_18:
[----:B------:R-:W-:Y:S05]  /*2df0*/  BSYNC.RECONVERGENT B4 ;  /* 0x0000000000047941 */ /* 0x000fea0003800200 */
.L_x_17:
[----:B------:R-:W-:Y:S01]  /*2e00*/  HFMA2 R13, -RZ, RZ, 0.96630859375, -0.0022525787353515625 ;  /* 0x3bbb989dff0d7431 */ /* 0x000fe200000001ff */
[----:B------:R-:W0:Y:S01]  /*2e10*/  LDS R14, [R10+0x4] ;  /* 0x000004000a0e7984 */ /* 0x000e220000000800 */
        /* <DEDUP_REMOVED lines=9> */
[----:B------:R2:W-:Y:S02]  /*2eb0*/  STS [R10+0x4], R13 ;  /* 0x0000040d0a007388 */ /* 0x0005e40000000800 */
.L_x_16:
[----:B------:R-:W-:Y:S05]  /*2ec0*/  BSYNC.RECONVERGENT B3 ;  /* 0x0000000000037941 */ /* 0x000fea0003800200 */
.L_x_15:
[----:B------:R-:W3:Y:S01]  /*2ed0*/  LDCU.64 UR4, c[0x0][0x390] ;  /* 0x00007200ff0477ac */ /* 0x000ee20008000a00 */
[----:B------:R-:W-:Y:S01]  /*2ee0*/  IADD3 R14, PT, PT, R11, 0x2, RZ ;  /* 0x000000020b0e7810 */ /* 0x000fe20007ffe0ff */
[----:B------:R-:W-:Y:S03]  /*2ef0*/  BSSY.RECONVERGENT B3, `(.L_x_19) ;  /* 0x0000021000037945 */ /* 0x000fe60003800200 */
[CC--:B------:R-:W-:Y:S02]  /*2f00*/  IADD3 R12, PT, PT, R14.reuse, -R3.reuse, RZ ;  /* 0x800000030e0c7210 */ /* 0x0c0fe40007ffe0ff */
[C---:B------:R-:W-:Y:S02]  /*2f10*/  ISETP.NE.AND P0, PT, R14.reuse, R3, PT ;  /* 0x000000030e00720c */ /* 0x040fe40003f05270 */
[----:B------:R-:W-:Y:S02]  /*2f20*/  IABS R12, R12 ;  /* 0x0000000c000c7213 */ /* 0x000fe40000000000 */
[----:B---3--:R-:W-:-:S04]  /*2f30*/  ISETP.LT.AND P0, PT, R14, UR4, P0 ;  /* 0x000000040e007c0c */ /* 0x008fc80008701270 */
[----:B------:R-:W-:-:S13]  /*2f40*/  ISETP.GT.OR P0, PT, R12, UR5, !P0 ;  /* 0x000000050c007c0c */ /* 0x000fda000c704670 */
[----:B------:R-:W-:Y:S05]  /*2f50*/  @P0 BRA `(.L_x_20) ;  /* 0x0000000000680947 */ /* 0x000fea0003800000 */
[----:B0-2---:R-:W0:Y:S01]  /*2f60*/  MUFU.RCP R13, R4 ;  /* 0x00000004000d7308 */ /* 0x005e220000001000 */
        /* <DEDUP_REMOVED lines=12> */
.L_x_22:
[----:B------:R-:W-:Y:S05]  /*3030*/  BSYNC.RECONVERGENT B4 ;  /* 0x0000000000047941 */ /* 0x000fea0003800200 */
.L_x_21:
        /* <DEDUP_REMOVED lines=12> */
.L_x_20:
[----:B------:R-:W-:Y:S05]  /*3100*/  BSYNC.RECONVERGENT B3 ;  /* 0x0000000000037941 */ /* 0x000fea0003800200 */
.L_x_19:
[----:B------:R-:W4:Y:S01]  /*3110*/  LDCU.64 UR4, c[0x0][0x390] ;  /* 0x00007200ff0477ac */ /* 0x000f220008000a00 */
[----:B------:R-:W-:Y:S01]  /*3120*/  IADD3 R14, PT, PT, R11, 0x3, RZ ;  /* 0x000000030b0e7810 */ /* 0x000fe20007ffe0ff */
[----:B------:R-:W-:Y:S03]  /*3130*/  BSSY.RECONVERGENT B3, `(.L_x_23) ;  /* 0x0000021000037945 */ /* 0x000fe60003800200 */
[CC--:B------:R-:W-:Y:S02]  /*3140*/  IADD3 R12, PT, PT, R14.reuse, -R3.reuse, RZ ;  /* 0x800000030e0c7210 */ /* 0x0c0fe40007ffe0ff */
[C---:B------:R-:W-:Y:S02]  /*3150*/  ISETP.NE.AND P0, PT, R14.reuse, R3, PT ;  /* 0x000000030e00720c */ /* 0x040fe40003f05270 */
[----:B------:R-:W-:Y:S02]  /*3160*/  IABS R12, R12 ;  /* 0x0000000c000c7213 */ /* 0x000fe40000000000 */
[----:B----4-:R-:W-:-:S04]  /*3170*/  ISETP.LT.AND P0, PT, R14, UR4, P0 ;  /* 0x000000040e007c0c */ /* 0x010fc80008701270 */
[----:B------:R-:W-:-:S13]  /*3180*/  ISETP.GT.OR P0, PT, R12, UR5, !P0 ;  /* 0x000000050c007c0c */ /* 0x000fda000c704670 */
[----:B------:R-:W-:Y:S05]  /*3190*/  @P0 BRA `(.L_x_24) ;  /* 0x0000000000680947 */ /* 0x000fea0003800000 */
[----:B0-23--:R-:W0:Y:S01]  /*31a0*/  MUFU.RCP R13, R4 ;  /* 0x00000004000d7308 */ /* 0x00de220000001000 */
        /* <DEDUP_REMOVED lines=12> */
.L_x_26:
[----:B------:R-:W-:Y:S05]  /*3270*/  BSYNC.RECONVERGENT B4 ;  /* 0x0000000000047941 */ /* 0x000fea0003800200 */
.L_x_25:
        /* <DEDUP_REMOVED lines=12> */
.L_x_24:
[----:B------:R-:W-:Y:S05]  /*3340*/  BSYNC.RECONVERGENT B3 ;  /* 0x0000000000037941 */ /* 0x000fea0003800200 */
.L_x_23:
[----:B------:R-:W5:Y:S01]  /*3350*/  LDCU.64 UR4, c[0x0][0x390] ;  /* 0x00007200ff0477ac */ /* 0x000f620008000a00 */
[----:B------:R-:W-:Y:S01]  /*3360*/  IADD3 R14, PT, PT, R11, 0x4, RZ ;  /* 0x000000040b0e7810 */ /* 0x000fe20007ffe0ff */
[----:B------:R-:W-:Y:S03]  /*3370*/  BSSY.RECONVERGENT B3, `(.L_x_27) ;  /* 0x0000021000037945 */ /* 0x000fe60003800200 */
[CC--:B------:R-:W-:Y:S02]  /*3380*/  IADD3 R12, PT, PT, R14.reuse, -R3.reuse, RZ ;  /* 0x800000030e0c7210 */ /* 0x0c0fe40007ffe0ff */
[C---:B------:R-:W-:Y:S02]  /*3390*/  ISETP.NE.AND P0, PT, R14.reuse, R3, PT ;  /* 0x000000030e00720c */ /* 0x040fe40003f05270 */
[----:B------:R-:W-:Y:S02]  /*33a0*/  IABS R12, R12 ;  /* 0x0000000c000c7213 */ /* 0x000fe40000000000 */
[----:B-----5:R-:W-:-:S04]  /*33b0*/  ISETP.LT.AND P0, PT, R14, UR4, P0 ;  /* 0x000000040e007c0c */ /* 0x020fc80008701270 */
[----:B------:R-:W-:-:S13]  /*33c0*/  ISETP.GT.OR P0, PT, R12, UR5, !P0 ;  /* 0x000000050c007c0c */ /* 0x000fda000c704670 */
[----:B------:R-:W-:Y:S05]  /*33d0*/  @P0 BRA `(.L_x_28) ;  /* 0x0000000000680947 */ /* 0x000fea0003800000 */
[----:B0-234-:R-:W0:Y:S01]  /*33e0*/  MUFU.RCP R13, R4 ;  /* 0x00000004000d7308 */ /* 0x01de220000001000 */
        /* <DEDUP_REMOVED lines=12> */
.L_x_30:
[----:B------:R-:W-:Y:S05]  /*34b0*/  BSYNC.RECONVERGENT B4 ;  /* 0x0000000000047941 */ /* 0x000fea0003800200 */
.L_x_29:
        /* <DEDUP_REMOVED lines=12> */
.L_x_28:
[----:B------:R-:W-:Y:S05]  /*3580*/  BSYNC.RECONVERGENT B3 ;  /* 0x0000000000037941 */ /* 0x000fea0003800200 */
.L_x_27:
        /* <DEDUP_REMOVED lines=22> */
.L_x_34:
[----:B------:R-:W-:Y:S05]  /*36f0*/  BSYNC.RECONVERGENT B4 ;  /* 0x0000000000047941 */ /* 0x000fea0003800200 */
.L_x_33:
        /* <DEDUP_REMOVED lines=12> */
.L_x_32:
[----:B------:R-:W-:Y:S05]  /*37c0*/  BSYNC.RECONVERGENT B3 ;  /* 0x0000000000037941 */ /* 0x000fea0003800200 */
.L_x_31:
        /* <DEDUP_REMOVED lines=22> */
.L_x_38:
[----:B------:R-:W-:Y:S05]  /*3930*/  BSYNC.RECONVERGENT B4 ;  /* 0x0000000000047941 */ /* 0x000fea0003800200 */
.L_x_37:
        /* <DEDUP_REMOVED lines=12> */
.L_x_36:
[----:B------:R-:W-:Y:S05]  /*3a00*/  BSYNC.RECONVERGENT B3 ;  /* 0x0000000000037941 */ /* 0x000fea0003800200 */
.L_x_35:
        /* <DEDUP_REMOVED lines=22> */
.L_x_42:
[----:B------:R-:W-:Y:S05]  /*3b70*/  BSYNC.RECONVERGENT B4 ;  /* 0x0000000000047941 */ /* 0x000fea0003800200 */
.L_x_41:
        /* <DEDUP_REMOVED lines=12> */
.L_x_40:
[----:B------:R-:W-:Y:S05]  /*3c40*/  BSYNC.RECONVERGENT B3 ;  /* 0x0000000000037941 */ /* 0x000fea0003800200 */
.L_x_39:
        /* <DEDUP_REMOVED lines=22> */
.L_x_46:
[----:B------:R-:W-:Y:S05]  /*3db0*/  BSYNC.RECONVERGENT B4 ;  /* 0x0000000000047941 */ /* 0x000fea0003800200 */
.L_x_45:
        /* <DEDUP_REMOVED lines=12> */
.L_x_44:
[----:B------:R-:W-:Y:S05]  /*3e80*/  BSYNC.RECONVERGENT B3 ;  /* 0x0000000000037941 */ /* 0x000fea0003800200 */
.L_x_43:
        /* <DEDUP_REMOVED lines=22> */
.L_x_50:
[----:B------:R-:W-:Y:S05]  /*3ff0*/  BSYNC.RECONVERGENT B4 ;  /* 0x0000000000047941 */ /* 0x000fea0003800200 */
.L_x_49:
        /* <DEDUP_REMOVED lines=12> */
.L_x_48:
[----:B------:R-:W-:Y:S05]  /*40c0*/  BSYNC.RECONVERGENT B3 ;  /* 0x0000000000037941 */ /* 0x000fea0003800200 */
.L_x_47:
        /* <DEDUP_REMOVED lines=22> */
.L_x_54:
[----:B------:R-:W-:Y:S05]  /*4230*/  BSYNC.RECONVERGENT B4 ;  /* 0x0000000000047941 */ /* 0x000fea0003800200 */
.L_x_53:
        /* <DEDUP_REMOVED lines=12> */
.L_x_52:
[----:B------:R-:W-:Y:S05]  /*4300*/  BSYNC.RECONVERGENT B3 ;  /* 0x0000000000037941 */ /* 0x000fea0003800200 */
.L_x_51:
        /* <DEDUP_REMOVED lines=22> */
.L_x_58:
[----:B------:R-:W-:Y:S05]  /*4470*/  BSYNC.RECONVERGENT B4 ;  /* 0x0000000000047941 */ /* 0x000fea0003800200 */
.L_x_57:
        /* <DEDUP_REMOVED lines=12> */
.L_x_56:
[----:B------:R-:W-:Y:S05]  /*4540*/  BSYNC.RECONVERGENT B3 ;  /* 0x0000000000037941 */ /* 0x000fea0003800200 */
.L_x_55:
        /* <DEDUP_REMOVED lines=22> */
.L_x_62:
[----:B------:R-:W-:Y:S05]  /*46b0*/  BSYNC.RECONVERGENT B4 ;  /* 0x0000000000047941 */ /* 0x000fea0003800200 */
.L_x_61:
        /* <DEDUP_REMOVED lines=12> */
.L_x_60:
[----:B------:R-:W-:Y:S05]  /*4780*/  BSYNC.RECONVERGENT B3 ;  /* 0x0000000000037941 */ /* 0x000fea0003800200 */
.L_x_59:
        /* <DEDUP_REMOVED lines=22> */
.L_x_66:
[----:B------:R-:W-:Y:S05]  /*48f0*/  BSYNC.RECONVERGENT B4 ;  /* 0x0000000000047941 */ /* 0x000fea0003800200 */
.L_x_65:
        /* <DEDUP_REMOVED lines=12> */
.L_x_64:
[----:B------:R-:W-:Y:S05]  /*49c0*/  BSYNC.RECONVERGENT B3 ;  /* 0x0000000000037941 */ /* 0x000fea0003800200 */
.L_x_63:
        /* <DEDUP_REMOVED lines=22> */
.L_x_70:
[----:B------:R-:W-:Y:S05]  /*4b30*/  BSYNC.RECONVERGENT B4 ;  /* 0x0000000000047941 */ /* 0x000fea0003800200 */
.L_x_69:
        /* <DEDUP_REMOVED lines=12> */
.L_x_68:
[----:B------:R-:W-:Y:S05]  /*4c00*/  BSYNC.RECONVERGENT B3 ;  /* 0x0000000000037941 */ /* 0x000fea0003800200 */
.L_x_67:
[----:B------:R-:W5:Y:S01]  /*4c10*/  LDCU.64 UR4, c[0x0][0x390] ;  /* 0x00007200ff0477ac */ /* 0x000f620008000a00 */
[CC--:B------:R-:W-:Y:S01]  /*4c20*/  IADD3 R12, PT, PT, R0.reuse, -R3.reuse, RZ ;  /* 0x80000003000c7210 */ /* 0x0c0fe20007ffe0ff */
[----:B------:R-:W-:Y:S01]  /*4c30*/  BSSY.RECONVERGENT B3, `(.L_x_71) ;  /* 0x0000020000037945 */ /* 0x000fe20003800200 */
[C---:B------:R-:W-:Y:S02]  /*4c40*/  ISETP.NE.AND P0, PT, R0.reuse, R3, PT ;  /* 0x000000030000720c */ /* 0x040fe40003f05270 */
[----:B------:R-:W-:Y:S02]  /*4c50*/  IABS R12, R12 ;  /* 0x0000000c000c7213 */ /* 0x000fe40000000000 */
[----:B-----5:R-:W-:-:S04]  /*4c60*/  ISETP.GE.OR P0, PT, R0, UR4, !P0 ;  /* 0x0000000400007c0c */ /* 0x020fc8000c706670 */
[----:B------:R-:W-:-:S13]  /*4c70*/  ISETP.GT.OR P0, PT, R12, UR5, P0 ;  /* 0x000000050c007c0c */ /* 0x000fda0008704670 */
        /* <DEDUP_REMOVED lines=14> */
.L_x_74:
[----:B------:R-:W-:Y:S05]  /*4d60*/  BSYNC.RECONVERGENT B4 ;  /* 0x0000000000047941 */ /* 0x000fea0003800200 */
.L_x_73:
        /* <DEDUP_REMOVED lines=12> */
.L_x_72:
[----:B------:R-:W-:Y:S05]  /*4e30*/  BSYNC.RECONVERGENT B3 ;  /* 0x0000000000037941 */ /* 0x000fea0003800200 */
.L_x_71:
[----:B-1----:R-:W-:-:S04]  /*4e40*/  IADD3 R3, PT, PT, R2, R3, RZ ;  /* 0x0000000302037210 */ /* 0x002fc80007ffe0ff */
[----:B------:R-:W-:-:S13]  /*4e50*/  ISETP.GT.AND P0, PT, R3, R9, PT ;  /* 0x000000090300720c */ /* 0x000fda0003f04270 */
[----:B------:R-:W-:Y:S05]  /*4e60*/  @!P0 BRA `(.L_x_75) ;  /* 0xffffffc800288947 */ /* 0x000fea000383ffff */
.L_x_3:
[----:B------:R-:W-:Y:S05]  /*4e70*/  BSYNC.RECONVERGENT B0 ;  /* 0x0000000000007941 */ /* 0x000fea0003800200 */
.L_x_2:
[----:B------:R-:W1:Y:S01]  /*4e80*/  S2R R3, SR_TID.X ;  /* 0x0000000000037919 */ /* 0x000e620000002100 */
[----:B------:R-:W-:Y:S01]  /*4e90*/  BAR.SYNC.DEFER_BLOCKING 0x0 ;  /* 0x0000000000007b1d */ /* 0x000fe20000010000 */
[----:B-1----:R-:W-:-:S13]  /*4ea0*/  ISETP.GT.U32.AND P0, PT, R3, 0xf, PT ;  /* 0x0000000f0300780c */ /* 0x002fda0003f04070 */
[----:B------:R-:W-:Y:S05]  /*4eb0*/  @P0 EXIT ;  /* 0x000000000000094d */ /* 0x000fea0003800000 */
[----:B------:R-:W1:Y:S01]  /*4ec0*/  LDCU UR5, c[0x0][0x360] ;  /* 0x00006c00ff0577ac */ /* 0x000e620008000800 */
[----:B------:R-:W-:Y:S01]  /*4ed0*/  HFMA2 R5, -RZ, RZ, 0, 0 ;  /* 0x00000000ff057431 */ /* 0x000fe200000001ff */
[----:B------:R-:W-:Y:S01]  /*4ee0*/  MOV R0, RZ ;  /* 0x000000ff00007202 */ /* 0x000fe20000000f00 */
[----:B-1----:R-:W-:Y:S02]  /*4ef0*/  UISETP.GE.U32.AND UP0, UPT, UR5, 0x10, UPT ;  /* 0x000000100500788c */ /* 0x002fe4000bf06070 */
[----:B------:R-:W-:-:S07]  /*4f00*/  ULOP3.LUT UR7, UR5, 0xf, URZ, 0xc0, !UPT ;  /* 0x0000000f05077892 */ /* 0x000fce000f8ec0ff */
[----:B------:R-:W-:Y:S05]  /*4f10*/  BRA.U !UP0, `(.L_x_76) ;  /* 0x0000000108bc7547 */ /* 0x000fea000b800000 */
[----:B------:R-:W1:Y:S01]  /*4f20*/  S2UR UR6, SR_CgaCtaId ;  /* 0x00000000000679c3 */ /* 0x000e620000008800 */
[----:B------:R-:W-:Y:S01]  /*4f30*/  UMOV UR4, 0x400 ;  /* 0x0000040000047882 */ /* 0x000fe20000000000 */
[----:B------:R-:W-:Y:S01]  /*4f40*/  ULOP3.LUT UR10, UR5, 0x7f0, URZ, 0xc0, !UPT ;  /* 0x000007f0050a7892 */ /* 0x000fe2000f8ec0ff */
[----:B------:R-:W-:Y:S01]  /*4f50*/  MOV R5, RZ ;  /* 0x000000ff00057202 */ /* 0x000fe20000000f00 */
[----:B------:R-:W-:-:S04]  /*4f60*/  UIADD3 UR4, UPT, UPT, UR4, 0x340, URZ ;  /* 0x0000034004047890 */ /* 0x000fc8000fffe0ff */
[----:B------:R-:W-:Y:S01]  /*4f70*/  MOV R0, UR10 ;  /* 0x0000000a00007c02 */ /* 0x000fe20008000f00 */
[----:B-1----:R-:W-:Y:S02]  /*4f80*/  ULEA UR6, UR6, UR4, 0x18 ;  /* 0x0000000406067291 */ /* 0x002fe4000f8ec0ff */
[----:B------:R-:W-:-:S04]  /*4f90*/  ULOP3.LUT UR4, UR5, 0xfffffff0, URZ, 0xc0, !UPT ;  /* 0xfffffff005047892 */ /* 0x000fc8000f8ec0ff */
[----:B------:R-:W-:Y:S01]  /*4fa0*/  LEA R2, R3, UR6, 0x2 ;  /* 0x0000000603027c11 */ /* 0x000fe2000f8e10ff */
[----:B------:R-:W-:-:S03]  /*4fb0*/  UIADD3 UR4, UPT, UPT, -UR4, URZ, URZ ;  /* 0x000000ff04047290 */ /* 0x000fc6000fffe1ff */
[----:B------:R-:W-:-:S09]  /*4fc0*/  IADD3 R2, PT, PT, R2, 0x200, RZ ;  /* 0x0000020002027810 */ /* 0x000fd20007ffe0ff */
.L_x_77:
[----:B------:R-:W1:Y:S01]  /*4fd0*/  LDS R4, [R2+-0x200] ;  /* 0xfffe000002047984 */ /* 0x000e620000000800 */
[----:B------:R-:W-:-:S03]  /*4fe0*/  UIADD3 UR4, UPT, UPT, UR4, 0x10, URZ ;  /* 0x0000001004047890 */ /* 0x000fc6000fffe0ff */
[----:B------:R-:W5:Y:S01]  /*4ff0*/  LDS R7, [R2+-0x1c0] ;  /* 0xfffe400002077984 */ /* 0x000f620000000800 */
[----:B------:R-:W-:-:S03]  /*5000*/  UISETP.NE.AND UP0, UPT, UR4, URZ, UPT ;  /* 0x000000ff0400728c */ /* 0x000fc6000bf05270 */
[----:B------:R-:W5:Y:S04]  /*5010*/  LDS R9, [R2+-0x180] ;  /* 0xfffe800002097984 */ /* 0x000f680000000800 */
[----:B0-234-:R-:W0:Y:S04]  /*5020*/  LDS R13, [R2+-0x140] ;  /* 0xfffec000020d7984 */ /* 0x01de280000000800 */
[----:B------:R-:W2:Y:S04]  /*5030*/  LDS R15, [R2+-0x100] ;  /* 0xffff0000020f7984 */ /* 0x000ea80000000800 */
[----:B------:R-:W3:Y:S04]  /*5040*/  LDS R17, [R2+-0xc0] ;  /* 0xffff400002117984 */ /* 0x000ee80000000800 */
[----:B------:R-:W4:Y:S04]  /*5050*/  LDS R19, [R2+-0x80] ;  /* 0xffff800002137984 */ /* 0x000f280000000800 */
[----:B------:R-:W4:Y:S04]  /*5060*/  LDS R21, [R2+-0x40] ;  /* 0xffffc00002157984 */ /* 0x000f280000000800 */
[----:B------:R-:W4:Y:S04]  /*5070*/  LDS R23, [R2] ;  /* 0x0000000002177984 */ /* 0x000f280000000800 */
[----:B------:R-:W4:Y:S01]  /*5080*/  LDS R25, [R2+0x40] ;  /* 0x0000400002197984 */ /* 0x000f220000000800 */
[----:B-1----:R-:W-:-:S03]  /*5090*/  FADD R4, R4, R5 ;  /* 0x0000000504047221 */ /* 0x002fc60000000000 */
[----:B------:R-:W1:Y:S01]  /*50a0*/  LDS R5, [R2+0x80] ;  /* 0x0000800002057984 */ /* 0x000e620000000800 */
[----:B-----5:R-:W-:-:S03]  /*50b0*/  FADD R4, R4, R7 ;  /* 0x0000000704047221 */ /* 0x020fc60000000000 */
[----:B------:R-:W5:Y:S01]  /*50c0*/  LDS R7, [R2+0xc0] ;  /* 0x0000c00002077984 */ /* 0x000f620000000800 */
[----:B------:R-:W-:-:S03]  /*50d0*/  FADD R4, R4, R9 ;  /* 0x0000000904047221 */ /* 0x000fc60000000000 */
[----:B------:R-:W5:Y:S01]  /*50e0*/  LDS R9, [R2+0x100] ;  /* 0x0001000002097984 */ /* 0x000f620000000800 */
[----:B0-----:R-:W-:-:S03]  /*50f0*/  FADD R4, R4, R13 ;  /* 0x0000000d04047221 */ /* 0x001fc60000000000 */
[----:B------:R-:W0:Y:S01]  /*5100*/  LDS R13, [R2+0x140] ;  /* 0x00014000020d7984 */ /* 0x000e220000000800 */
[----:B--2---:R-:W-:-:S03]  /*5110*/  FADD R4, R4, R15 ;  /* 0x0000000f04047221 */ /* 0x004fc60000000000 */
[----:B------:R-:W2:Y:S01]  /*5120*/  LDS R15, [R2+0x180] ;  /* 0x00018000020f7984 */ /* 0x000ea20000000800 */
[----:B---3--:R-:W-:-:S03]  /*5130*/  FADD R4, R4, R17 ;  /* 0x0000001104047221 */ /* 0x008fc60000000000 */
[----:B------:R3:W2:Y:S01]  /*5140*/  LDS R17, [R2+0x1c0] ;  /* 0x0001c00002117984 */ /* 0x0006a20000000800 */
[----:B----4-:R-:W-:-:S04]  /*5150*/  FADD R4, R4, R19 ;  /* 0x0000001304047221 */ /* 0x010fc80000000000 */
[----:B------:R-:W-:Y:S01]  /*5160*/  FADD R4, R4, R21 ;  /* 0x0000001504047221 */ /* 0x000fe20000000000 */
[----:B---3--:R-:W-:-:S03]  /*5170*/  IADD3 R2, PT, PT, R2, 0x400, RZ ;  /* 0x0000040002027810 */ /* 0x008fc60007ffe0ff */
[----:B------:R-:W-:-:S04]  /*5180*/  FADD R4, R4, R23 ;  /* 0x0000001704047221 */ /* 0x000fc80000000000 */
[----:B------:R-:W-:-:S04]  /*5190*/  FADD R4, R4, R25 ;  /* 0x0000001904047221 */ /* 0x000fc80000000000 */
[----:B-1----:R-:W-:-:S04]  /*51a0*/  FADD R4, R4, R5 ;  /* 0x0000000504047221 */ /* 0x002fc80000000000 */
[----:B-----5:R-:W-:-:S04]  /*51b0*/  FADD R4, R4, R7 ;  /* 0x0000000704047221 */ /* 0x020fc80000000000 */
[----:B------:R-:W-:-:S04]  /*51c0*/  FADD R4, R4, R9 ;  /* 0x0000000904047221 */ /* 0x000fc80000000000 */
[----:B0-----:R-:W-:-:S04]  /*51d0*/  FADD R4, R4, R13 ;  /* 0x0000000d04047221 */ /* 0x001fc80000000000 */
[----:B--2---:R-:W-:-:S04]  /*51e0*/  FADD R4, R4, R15 ;  /* 0x0000000f04047221 */ /* 0x004fc80000000000 */
[----:B------:R-:W-:Y:S01]  /*51f0*/  FADD R5, R4, R17 ;  /* 0x0000001104057221 */ /* 0x000fe20000000000 */
[----:B------:R-:W-:Y:S06]  /*5200*/  BRA.U UP0, `(.L_x_77) ;  /* 0xfffffffd00707547 */ /* 0x000fec000b83ffff */
.L_x_76:
[----:B------:R-:W-:-:S09]  /*5210*/  UISETP.NE.AND UP0, UPT, UR7, URZ, UPT ;  /* 0x000000ff0700728c */ /* 0x000fd2000bf05270 */
[----:B------:R-:W-:Y:S05]  /*5220*/  BRA.U !UP0, `(.L_x_78) ;  /* 0x0000000108d07547 */ /* 0x000fea000b800000 */
[----:B------:R-:W-:Y:S01]  /*5230*/  UISETP.GE.U32.AND UP0, UPT, UR7, 0x8, UPT ;  /* 0x000000080700788c */ /* 0x000fe2000bf06070 */
[----:B------:R-:W-:Y:S01]  /*5240*/  IMAD R7, R3, -0x3c, R10 ;  /* 0xffffffc403077824 */ /* 0x000fe200078e020a */
[----:B------:R-:W-:-:S04]  /*5250*/  ULOP3.LUT UR6, UR5, 0x7, URZ, 0xc0, !UPT ;  /* 0x0000000705067892 */ /* 0x000fc8000f8ec0ff */
[----:B------:R-:W-:-:S03]  /*5260*/  UISETP.NE.AND UP1, UPT, UR6, URZ, UPT ;  /* 0x000000ff0600728c */ /* 0x000fc6000bf25270 */
[----:B------:R-:W-:Y:S08]  /*5270*/  BRA.U !UP0, `(.L_x_79) ;  /* 0x0000000108487547 */ /* 0x000ff0000b800000 */
[C---:B------:R-:W-:Y:S02]  /*5280*/  LEA R2, R0.reuse, R7, 0x6 ;  /* 0x0000000700027211 */ /* 0x040fe400078e30ff */
[----:B------:R-:W-:-:S03]  /*5290*/  IADD3 R0, PT, PT, R0, 0x8, RZ ;  /* 0x0000000800007810 */ /* 0x000fc60007ffe0ff */
[----:B------:R-:W1:Y:S04]  /*52a0*/  LDS R4, [R2] ;  /* 0x0000000002047984 */ /* 0x000e680000000800 */
[----:B------:R-:W5:Y:S04]  /*52b0*/  LDS R9, [R2+0x40] ;  /* 0x0000400002097984 */ /* 0x000f680000000800 */
[----:B0-234-:R-:W0:Y:S04]  /*52c0*/  LDS R13, [R2+0x80] ;  /* 0x00008000020d7984 */ /* 0x01de280000000800 */
[----:B------:R-:W2:Y:S04]  /*52d0*/  LDS R15, [R2+0xc0] ;  /* 0x0000c000020f7984 */ /* 0x000ea80000000800 */
[----:B------:R-:W3:Y:S04]  /*52e0*/  LDS R17, [R2+0x100] ;  /* 0x0001000002117984 */ /* 0x000ee80000000800 */
[----:B------:R-:W4:Y:S04]  /*52f0*/  LDS R19, [R2+0x140] ;  /* 0x0001400002137984 */ /* 0x000f280000000800 */
[----:B------:R-:W4:Y:S04]  /*5300*/  LDS R21, [R2+0x180] ;  /* 0x0001800002157984 */ /* 0x000f280000000800 */
[----:B------:R-:W4:Y:S01]  /*5310*/  LDS R23, [R2+0x1c0] ;  /* 0x0001c00002177984 */ /* 0x000f220000000800 */
[----:B-1----:R-:W-:-:S04]  /*5320*/  FADD R4, R5, R4 ;  /* 0x0000000405047221 */ /* 0x002fc80000000000 */
[----:B-----5:R-:W-:-:S04]  /*5330*/  FADD R4, R4, R9 ;  /* 0x0000000904047221 */ /* 0x020fc80000000000 */
[----:B0-----:R-:W-:-:S04]  /*5340*/  FADD R4, R4, R13 ;  /* 0x0000000d04047221 */ /* 0x001fc80000000000 */
[----:B--2---:R-:W-:-:S04]  /*5350*/  FADD R4, R4, R15 ;  /* 0x0000000f04047221 */ /* 0x004fc80000000000 */
[----:B---3--:R-:W-:-:S04]  /*5360*/  FADD R4, R4, R17 ;  /* 0x0000001104047221 */ /* 0x008fc80000000000 */
[----:B----4-:R-:W-:-:S04]  /*5370*/  FADD R4, R4, R19 ;  /* 0x0000001304047221 */ /* 0x010fc80000000000 */
[----:B------:R-:W-:-:S04]  /*5380*/  FADD R4, R4, R21 ;  /* 0x0000001504047221 */ /* 0x000fc80000000000 */
[----:B------:R-:W-:-:S07]  /*5390*/  FADD R5, R4, R23 ;  /* 0x0000001704057221 */ /* 0x000fce0000000000 */
.L_x_79:
[----:B------:R-:W-:Y:S05]  /*53a0*/  BRA.U !UP1, `(.L_x_78) ;  /* 0x0000000109707547 */ /* 0x000fea000b800000 */
[----:B------:R-:W-:Y:S02]  /*53b0*/  UISETP.GE.U32.AND UP0, UPT, UR6, 0x4, UPT ;  /* 0x000000040600788c */ /* 0x000fe4000bf06070 */
        /* <DEDUP_REMOVED lines=8> */
[----:B------:R-:W2:Y:S01]  /*5440*/  LDS R15, [R7+0xc0] ;  /* 0x0000c000070f7984 */ /* 0x000ea20000000800 */
[----:B-1----:R-:W-:-:S04]  /*5450*/  FADD R2, R5, R2 ;  /* 0x0000000205027221 */ /* 0x002fc80000000000 */
[----:B-----5:R-:W-:-:S04]  /*5460*/  FADD R2, R2, R9 ;  /* 0x0000000902027221 */ /* 0x020fc80000000000 */
[----:B0-----:R-:W-:-:S04]  /*5470*/  FADD R2, R2, R13 ;  /* 0x0000000d02027221 */ /* 0x001fc80000000000 */
[----:B--2---:R-:W-:-:S07]  /*5480*/  FADD R5, R2, R15 ;  /* 0x0000000f02057221 */ /* 0x004fce0000000000 */
.L_x_80:
[----:B------:R-:W-:Y:S05]  /*5490*/  BRA.U !UP1, `(.L_x_78) ;  /* 0x0000000109347547 */ /* 0x000fea000b800000 */
[----:B------:R-:W1:Y:S01]  /*54a0*/  S2UR UR6, SR_CgaCtaId ;  /* 0x00000000000679c3 */ /* 0x000e620000008800 */
[----:B------:R-:W-:Y:S01]  /*54b0*/  UMOV UR5, 0x400 ;  /* 0x0000040000057882 */ /* 0x000fe20000000000 */
[----:B------:R-:W-:Y:S01]  /*54c0*/  LEA R0, R0, R3, 0x4 ;  /* 0x0000000300007211 */ /* 0x000fe200078e20ff */
[----:B------:R-:W-:Y:S02]  /*54d0*/  UIADD3 UR5, UPT, UPT, UR5, 0x340, URZ ;  /* 0x0000034005057890 */ /* 0x000fe4000fffe0ff */
[----:B------:R-:W-:Y:S02]  /*54e0*/  UIADD3 UR4, UPT, UPT, -UR4, URZ, URZ ;  /* 0x000000ff04047290 */ /* 0x000fe4000fffe1ff */
[----:B-1----:R-:W-:-:S06]  /*54f0*/  ULEA UR5, UR6, UR5, 0x18 ;  /* 0x0000000506057291 */ /* 0x002fcc000f8ec0ff */
[----:B------:R-:W-:-:S07]  /*5500*/  LEA R0, R0, UR5, 0x2 ;  /* 0x0000000500007c11 */ /* 0x000fce000f8e10ff */
.L_x_81:
[----:B------:R1:W5:Y:S01]  /*5510*/  LDS R2, [R0] ;  /* 0x0000000000027984 */ /* 0x0003620000000800 */
[----:B------:R-:W-:-:S04]  /*5520*/  UIADD3 UR4, UPT, UPT, UR4, 0x1, URZ ;  /* 0x0000000104047890 */ /* 0x000fc8000fffe0ff */
[----:B------:R-:W-:Y:S01]  /*5530*/  UISETP.NE.AND UP0, UPT, UR4, URZ, UPT ;  /* 0x000000ff0400728c */ /* 0x000fe2000bf05270 */
[----:B-1----:R-:W-:Y:S01]  /*5540*/  IADD3 R0, PT, PT, R0, 0x40, RZ ;  /* 0x0000004000007810 */ /* 0x002fe20007ffe0ff */
[----:B-----5:R-:W-:-:S07]  /*5550*/  FADD R5, R2, R5 ;  /* 0x0000000502057221 */ /* 0x020fce0000000000 */
[----:B------:R-:W-:Y:S05]  /*5560*/  BRA.U UP0, `(.L_x_81) ;  /* 0xfffffffd00e87547 */ /* 0x000fea000b83ffff */
.L_x_78:
[----:B------:R-:W1:Y:S01]  /*5570*/  LDCU UR4, c[0x0][0x390] ;  /* 0x00007200ff0477ac */ /* 0x000e620008000800 */
[----:B------:R-:W-:-:S04]  /*5580*/  IADD3 R11, PT, PT, R11, R3, RZ ;  /* 0x000000030b0b7210 */ /* 0x000fc80007ffe0ff */
[----:B-1----:R-:W-:-:S13]  /*5590*/  ISETP.GE.AND P0, PT, R11, UR4, PT ;  /* 0x000000040b007c0c */ /* 0x002fda000bf06270 */
[----:B------:R-:W-:Y:S05]  /*55a0*/  @P0 EXIT ;  /* 0x000000000000094d */ /* 0x000fea0003800000 */
[----:B------:R-:W1:Y:S02]  /*55b0*/  LDC.64 R2, c[0x0][0x388] ;  /* 0x0000e200ff027b82 */ /* 0x000e640000000a00 */
[----:B-1----:R-:W-:-:S05]  /*55c0*/  IMAD.WIDE R2, R11, 0x4, R2 ;  /* 0x000000040b027825 */ /* 0x002fca00078e0202 */
[----:B------:R-:W-:Y:S01]  /*55d0*/  STG.E desc[UR8][R2.64], R5 ;  /* 0x0000000502007986 */ /* 0x000fe2000c101908 */
[----:B------:R-:W-:Y:S05]  /*55e0*/  EXIT ;  /* 0x000000000000794d */ /* 0x000fea0003800000 */
        .weak           $__internal_0_$__cuda_sm3x_div_rn_noftz_f32_slowpath
        .type           $__internal_0_$__cuda_sm3x_div_rn_noftz_f32_slowpath,@function
        .size           $__internal_0_$__cuda_sm3x_div_rn_noftz_f32_slowpath,(.L_x_94 - $__internal_0_$__cuda_sm3x_div_rn_noftz_f32_slowpath)
$__internal_0_$__cuda_sm3x_div_rn_noftz_f32_slowpath:
[----:B------:R-:W-:Y:S01]  /*55f0*/  SHF.R.U32.HI R13, RZ, 0x17, R4 ;  /* 0x00000017ff0d7819 */ /* 0x000fe20000011604 */
[----:B------:R-:W-:Y:S01]  /*5600*/  BSSY.RECONVERGENT B1, `(.L_x_82) ;  /* 0x0000063000017945 */ /* 0x000fe20003800200 */
[----:B------:R-:W-:Y:S02]  /*5610*/  SHF.R.U32.HI R12, RZ, 0x17, R31 ;  /* 0x00000017ff0c7819 */ /* 0x000fe4000001161f */
[----:B------:R-:W-:Y:S02]  /*5620*/  LOP3.LUT R21, R13, 0xff, RZ, 0xc0, !PT ;  /* 0x000000ff0d157812 */ /* 0x000fe400078ec0ff */
[----:B------:R-:W-:Y:S02]  /*5630*/  LOP3.LUT R16, R12, 0xff, RZ, 0xc0, !PT ;  /* 0x000000ff0c107812 */ /* 0x000fe400078ec0ff */
[----:B------:R-:W-:Y:S02]  /*5640*/  IADD3 R17, PT, PT, R21, -0x1, RZ ;  /* 0xffffffff15117810 */ /* 0x000fe40007ffe0ff */
[----:B------:R-:W-:-:S02]  /*5650*/  IADD3 R15, PT, PT, R16, -0x1, RZ ;  /* 0xffffffff100f7810 */ /* 0x000fc40007ffe0ff */
[----:B------:R-:W-:Y:S02]  /*5660*/  ISETP.GT.U32.AND P0, PT, R17, 0xfd, PT ;  /* 0x000000fd1100780c */ /* 0x000fe40003f04070 */
[----:B------:R-:W-:Y:S02]  /*5670*/  MOV R12, R4 ;  /* 0x00000004000c7202 */ /* 0x000fe40000000f00 */
[----:B------:R-:W-:-:S13]  /*5680*/  ISETP.GT.U32.OR P0, PT, R15, 0xfd, P0 ;  /* 0x000000fd0f00780c */ /* 0x000fda0000704470 */
[----:B------:R-:W-:Y:S01]  /*5690*/  @!P0 MOV R13, RZ ;  /* 0x000000ff000d8202 */ /* 0x000fe20000000f00 */
[----:B------:R-:W-:Y:S06]  /*56a0*/  @!P0 BRA `(.L_x_83) ;  /* 0x00000000005c8947 */ /* 0x000fec0003800000 */
[----:B------:R-:W-:Y:S02]  /*56b0*/  FSETP.GTU.FTZ.AND P0, PT, |R31|, +INF , PT ;  /* 0x7f8000001f00780b */ /* 0x000fe40003f1c200 */
[----:B------:R-:W-:-:S04]  /*56c0*/  FSETP.GTU.FTZ.AND P1, PT, |R4|, +INF , PT ;  /* 0x7f8000000400780b */ /* 0x000fc80003f3c200 */
[----:B------:R-:W-:-:S13]  /*56d0*/  PLOP3.LUT P0, PT, P0, P1, PT, 0xf8, 0x8f ;  /* 0x00000000008f781c */ /* 0x000fda0000703f70 */
[----:B------:R-:W-:Y:S05]  /*56e0*/  @P0 BRA `(.L_x_84) ;  /* 0x00000004004c0947 */ /* 0x000fea0003800000 */
[----:B------:R-:W-:-:S13]  /*56f0*/  LOP3.LUT P0, RZ, R12, 0x7fffffff, R31, 0xc8, !PT ;  /* 0x7fffffff0cff7812 */ /* 0x000fda000780c81f */
[----:B------:R-:W-:Y:S05]  /*5700*/  @!P0 BRA `(.L_x_85) ;  /* 0x00000004003c8947 */ /* 0x000fea0003800000 */
[C---:B------:R-:W-:Y:S02]  /*5710*/  FSETP.NEU.FTZ.AND P0, PT, |R31|.reuse, +INF , PT ;  /* 0x7f8000001f00780b */ /* 0x040fe40003f1d200 */
[----:B------:R-:W-:Y:S02]  /*5720*/  FSETP.NEU.FTZ.AND P2, PT, |R4|, +INF , PT ;  /* 0x7f8000000400780b */ /* 0x000fe40003f5d200 */
[----:B------:R-:W-:-:S11]  /*5730*/  FSETP.NEU.FTZ.AND P1, PT, |R31|, +INF , PT ;  /* 0x7f8000001f00780b */ /* 0x000fd60003f3d200 */
[----:B------:R-:W-:Y:S05]  /*5740*/  @!P2 BRA !P0, `(.L_x_85) ;  /* 0x00000004002ca947 */ /* 0x000fea0004000000 */
[----:B------:R-:W-:-:S04]  /*5750*/  LOP3.LUT P0, RZ, R31, 0x7fffffff, RZ, 0xc0, !PT ;  /* 0x7fffffff1fff7812 */ /* 0x000fc8000780c0ff */
[----:B------:R-:W-:-:S13]  /*5760*/  PLOP3.LUT P0, PT, P2, P0, PT, 0x2f, 0xf2 ;  /* 0x0000000000f2781c */ /* 0x000fda0001700577 */
[----:B------:R-:W-:Y:S05]  /*5770*/  @P0 BRA `(.L_x_86) ;  /* 0x0000000400180947 */ /* 0x000fea0003800000 */
[----:B------:R-:W-:-:S04]  /*5780*/  LOP3.LUT P0, RZ, R12, 0x7fffffff, RZ, 0xc0, !PT ;  /* 0x7fffffff0cff7812 */ /* 0x000fc8000780c0ff */
[----:B------:R-:W-:-:S13]  /*5790*/  PLOP3.LUT P0, PT, P1, P0, PT, 0x2f, 0xf2 ;  /* 0x0000000000f2781c */ /* 0x000fda0000f00577 */
[----:B------:R-:W-:Y:S05]  /*57a0*/  @P0 BRA `(.L_x_87) ;  /* 0x0000000400000947 */ /* 0x000fea0003800000 */
[----:B------:R-:W-:Y:S02]  /*57b0*/  ISETP.GE.AND P0, PT, R15, RZ, PT ;  /* 0x000000ff0f00720c */ /* 0x000fe40003f06270 */
[----:B------:R-:W-:-:S11]  /*57c0*/  ISETP.GE.AND P1, PT, R17, RZ, PT ;  /* 0x000000ff1100720c */ /* 0x000fd60003f26270 */
[----:B------:R-:W-:Y:S01]  /*57d0*/  @P0 MOV R13, RZ ;  /* 0x000000ff000d0202 */ /* 0x000fe20000000f00 */
[----:B------:R-:W-:Y:S01]  /*57e0*/  @!P0 FFMA R31, R31, 1.84467440737095516160e+19, RZ ;  /* 0x5f8000001f1f8823 */ /* 0x000fe200000000ff */
[----:B------:R-:W-:Y:S01]  /*57f0*/  @!P0 MOV R13, 0xffffffc0 ;  /* 0xffffffc0000d8802 */ /* 0x000fe20000000f00 */
[----:B------:R-:W-:-:S03]  /*5800*/  @!P1 FFMA R12, R4, 1.84467440737095516160e+19, RZ ;  /* 0x5f800000040c9823 */ /* 0x000fc600000000ff */
[----:B------:R-:W-:-:S07]  /*5810*/  @!P1 IADD3 R13, PT, PT, R13, 0x40, RZ ;  /* 0x000000400d0d9810 */ /* 0x000fce0007ffe0ff */
.L_x_83:
[----:B------:R-:W-:Y:S01]  /*5820*/  LEA R15, R21, 0xc0800000, 0x17 ;  /* 0xc0800000150f7811 */ /* 0x000fe200078eb8ff */
[----:B------:R-:W-:Y:S01]  /*5830*/  BSSY.RECONVERGENT B2, `(.L_x_88) ;  /* 0x0000036000027945 */ /* 0x000fe20003800200 */
[----:B------:R-:W-:Y:S02]  /*5840*/  IADD3 R16, PT, PT, R16, -0x7f, RZ ;  /* 0xffffff8110107810 */ /* 0x000fe40007ffe0ff */
[----:B------:R-:W-:-:S03]  /*5850*/  IADD3 R15, PT, PT, -R15, R12, RZ ;  /* 0x0000000c0f0f7210 */ /* 0x000fc60007ffe1ff */
[C---:B------:R-:W-:Y:S01]  /*5860*/  IMAD R12, R16.reuse, -0x800000, R31 ;  /* 0xff800000100c7824 */ /* 0x040fe200078e021f */
[----:B------:R-:W0:Y:S01]  /*5870*/  MUFU.RCP R17, R15 ;  /* 0x0000000f00117308 */ /* 0x000e220000001000 */
[----:B------:R-:W-:Y:S01]  /*5880*/  FADD.FTZ R19, -R15, -RZ ;  /* 0x800000ff0f137221 */ /* 0x000fe20000010100 */
[----:B------:R-:W-:-:S04]  /*5890*/  IADD3 R16, PT, PT, R16, 0x7f, -R21 ;  /* 0x0000007f10107810 */ /* 0x000fc80007ffe815 */
[----:B------:R-:W-:Y:S01]  /*58a0*/  IADD3 R16, PT, PT, R16, R13, RZ ;  /* 0x0000000d10107210 */ /* 0x000fe20007ffe0ff */
[----:B0-----:R-:W-:-:S04]  /*58b0*/  FFMA R18, R17, R19, 1 ;  /* 0x3f80000011127423 */ /* 0x001fc80000000013 */
[----:B------:R-:W-:-:S04]  /*58c0*/  FFMA R20, R17, R18, R17 ;  /* 0x0000001211147223 */ /* 0x000fc80000000011 */
[----:B------:R-:W-:-:S04]  /*58d0*/  FFMA R17, R12, R20, RZ ;  /* 0x000000140c117223 */ /* 0x000fc800000000ff */
[----:B------:R-:W-:-:S04]  /*58e0*/  FFMA R18, R19, R17, R12 ;  /* 0x0000001113127223 */ /* 0x000fc8000000000c */
[----:B------:R-:W-:-:S04]  /*58f0*/  FFMA R17, R20, R18, R17 ;  /* 0x0000001214117223 */ /* 0x000fc80000000011 */
[----:B------:R-:W-:-:S04]  /*5900*/  FFMA R18, R19, R17, R12 ;  /* 0x0000001113127223 */ /* 0x000fc8000000000c */
[----:B------:R-:W-:-:S05]  /*5910*/  FFMA R12, R20, R18, R17 ;  /* 0x00000012140c7223 */ /* 0x000fca0000000011 */
[----:B------:R-:W-:-:S04]  /*5920*/  SHF.R.U32.HI R15, RZ, 0x17, R12 ;  /* 0x00000017ff0f7819 */ /* 0x000fc8000001160c */
[----:B------:R-:W-:-:S04]  /*5930*/  LOP3.LUT R15, R15, 0xff, RZ, 0xc0, !PT ;  /* 0x000000ff0f0f7812 */ /* 0x000fc800078ec0ff */
[----:B------:R-:W-:-:S04]  /*5940*/  IADD3 R19, PT, PT, R15, R16, RZ ;  /* 0x000000100f137210 */ /* 0x000fc80007ffe0ff */
[----:B------:R-:W-:-:S04]  /*5950*/  IADD3 R13, PT, PT, R19, -0x1, RZ ;  /* 0xffffffff130d7810 */ /* 0x000fc80007ffe0ff */
[----:B------:R-:W-:-:S13]  /*5960*/  ISETP.GE.U32.AND P0, PT, R13, 0xfe, PT ;  /* 0x000000fe0d00780c */ /* 0x000fda0003f06070 */
[----:B------:R-:W-:Y:S05]  /*5970*/  @!P0 BRA `(.L_x_89) ;  /* 0x0000000000808947 */ /* 0x000fea0003800000 */
[----:B------:R-:W-:-:S13]  /*5980*/  ISETP.GT.AND P0, PT, R19, 0xfe, PT ;  /* 0x000000fe1300780c */ /* 0x000fda0003f04270 */
[----:B------:R-:W-:Y:S05]  /*5990*/  @P0 BRA `(.L_x_90) ;  /* 0x00000000006c0947 */ /* 0x000fea0003800000 */
[----:B------:R-:W-:-:S13]  /*59a0*/  ISETP.GE.AND P0, PT, R19, 0x1, PT ;  /* 0x000000011300780c */ /* 0x000fda0003f06270 */
[----:B------:R-:W-:Y:S05]  /*59b0*/  @P0 BRA `(.L_x_91) ;  /* 0x0000000000740947 */ /* 0x000fea0003800000 */
[----:B------:R-:W-:Y:S02]  /*59c0*/  ISETP.GE.AND P0, PT, R19, -0x18, PT ;  /* 0xffffffe81300780c */ /* 0x000fe40003f06270 */
[----:B------:R-:W-:-:S11]  /*59d0*/  LOP3.LUT R12, R12, 0x80000000, RZ, 0xc0, !PT ;  /* 0x800000000c0c7812 */ /* 0x000fd600078ec0ff */
[----:B------:R-:W-:Y:S05]  /*59e0*/  @!P0 BRA `(.L_x_91) ;  /* 0x0000000000688947 */ /* 0x000fea0003800000 */
[CCC-:B------:R-:W-:Y:S01]  /*59f0*/  FFMA.RZ R13, R20.reuse, R18.reuse, R17.reuse ;  /* 0x00000012140d7223 */ /* 0x1c0fe2000000c011 */
[CCC-:B------:R-:W-:Y:S01]  /*5a00*/  FFMA.RM R16, R20.reuse, R18.reuse, R17.reuse ;  /* 0x0000001214107223 */ /* 0x1c0fe20000004011 */
[C---:B------:R-:W-:Y:S02]  /*5a10*/  ISETP.NE.AND P2, PT, R19.reuse, RZ, PT ;  /* 0x000000ff1300720c */ /* 0x040fe40003f45270 */
[----:B------:R-:W-:Y:S02]  /*5a20*/  ISETP.NE.AND P1, PT, R19, RZ, PT ;  /* 0x000000ff1300720c */ /* 0x000fe40003f25270 */
[----:B------:R-:W-:Y:S01]  /*5a30*/  LOP3.LUT R15, R13, 0x7fffff, RZ, 0xc0, !PT ;  /* 0x007fffff0d0f7812 */ /* 0x000fe200078ec0ff */
[----:B------:R-:W-:Y:S01]  /*5a40*/  FFMA.RP R13, R20, R18, R17 ;  /* 0x00000012140d7223 */ /* 0x000fe20000008011 */
[----:B------:R-:W-:Y:S02]  /*5a50*/  IADD3 R18, PT, PT, R19, 0x20, RZ ;  /* 0x0000002013127810 */ /* 0x000fe40007ffe0ff */
[----:B------:R-:W-:-:S02]  /*5a60*/  LOP3.LUT R15, R15, 0x800000, RZ, 0xfc, !PT ;  /* 0x008000000f0f7812 */ /* 0x000fc400078efcff */
[----:B------:R-:W-:Y:S02]  /*5a70*/  IADD3 R17, PT, PT, -R19, RZ, RZ ;  /* 0x000000ff13117210 */ /* 0x000fe40007ffe1ff */
[----:B------:R-:W-:Y:S02]  /*5a80*/  SHF.L.U32 R18, R15, R18, RZ ;  /* 0x000000120f127219 */ /* 0x000fe400000006ff */
[----:B------:R-:W-:Y:S02]  /*5a90*/  FSETP.NEU.FTZ.AND P0, PT, R13, R16, PT ;  /* 0x000000100d00720b */ /* 0x000fe40003f1d000 */
[----:B------:R-:W-:Y:S02]  /*5aa0*/  SEL R16, R17, RZ, P2 ;  /* 0x000000ff11107207 */ /* 0x000fe40001000000 */
[----:B------:R-:W-:Y:S02]  /*5ab0*/  ISETP.NE.AND P1, PT, R18, RZ, P1 ;  /* 0x000000ff1200720c */ /* 0x000fe40000f25270 */
[----:B------:R-:W-:-:S02]  /*5ac0*/  SHF.R.U32.HI R16, RZ, R16, R15 ;  /* 0x00000010ff107219 */ /* 0x000fc4000001160f */
[----:B------:R-:W-:Y:S02]  /*5ad0*/  PLOP3.LUT P0, PT, P0, P1, PT, 0xf8, 0x8f ;  /* 0x00000000008f781c */ /* 0x000fe40000703f70 */
[----:B------:R-:W-:Y:S02]  /*5ae0*/  SHF.R.U32.HI R18, RZ, 0x1, R16 ;  /* 0x00000001ff127819 */ /* 0x000fe40000011610 */
[----:B------:R-:W-:-:S04]  /*5af0*/  SEL R13, RZ, 0x1, !P0 ;  /* 0x00000001ff0d7807 */ /* 0x000fc80004000000 */
[----:B------:R-:W-:-:S04]  /*5b00*/  LOP3.LUT R13, R13, 0x1, R18, 0xf8, !PT ;  /* 0x000000010d0d7812 */ /* 0x000fc800078ef812 */
[----:B------:R-:W-:-:S04]  /*5b10*/  LOP3.LUT R13, R13, R16, RZ, 0xc0, !PT ;  /* 0x000000100d0d7212 */ /* 0x000fc800078ec0ff */
[----:B------:R-:W-:-:S04]  /*5b20*/  IADD3 R13, PT, PT, R18, R13, RZ ;  /* 0x0000000d120d7210 */ /* 0x000fc80007ffe0ff */
[----:B------:R-:W-:Y:S01]  /*5b30*/  LOP3.LUT R12, R13, R12, RZ, 0xfc, !PT ;  /* 0x0000000c0d0c7212 */ /* 0x000fe200078efcff */
[----:B------:R-:W-:Y:S06]  /*5b40*/  BRA `(.L_x_91) ;  /* 0x0000000000107947 */ /* 0x000fec0003800000 */
.L_x_90:
[----:B------:R-:W-:-:S04]  /*5b50*/  LOP3.LUT R12, R12, 0x80000000, RZ, 0xc0, !PT ;  /* 0x800000000c0c7812 */ /* 0x000fc800078ec0ff */
[----:B------:R-:W-:Y:S01]  /*5b60*/  LOP3.LUT R12, R12, 0x7f800000, RZ, 0xfc, !PT ;  /* 0x7f8000000c0c7812 */ /* 0x000fe200078efcff */
[----:B------:R-:W-:Y:S06]  /*5b70*/  BRA `(.L_x_91) ;  /* 0x0000000000047947 */ /* 0x000fec0003800000 */
.L_x_89:
[----:B------:R-:W-:-:S07]  /*5b80*/  LEA R12, R16, R12, 0x17 ;  /* 0x0000000c100c7211 */ /* 0x000fce00078eb8ff */
.L_x_91:
[----:B------:R-:W-:Y:S05]  /*5b90*/  BSYNC.RECONVERGENT B2 ;  /* 0x0000000000027941 */ /* 0x000fea0003800200 */
.L_x_88:
[----:B------:R-:W-:Y:S05]  /*5ba0*/  BRA `(.L_x_92) ;  /* 0x0000000000207947 */ /* 0x000fea0003800000 */
.L_x_87:
[----:B------:R-:W-:-:S04]  /*5bb0*/  LOP3.LUT R12, R12, 0x80000000, R31, 0x48, !PT ;  /* 0x800000000c0c7812 */ /* 0x000fc800078e481f */
[----:B------:R-:W-:Y:S01]  /*5bc0*/  LOP3.LUT R12, R12, 0x7f800000, RZ, 0xfc, !PT ;  /* 0x7f8000000c0c7812 */ /* 0x000fe200078efcff */
[----:B------:R-:W-:Y:S06]  /*5bd0*/  BRA `(.L_x_92) ;  /* 0x0000000000147947 */ /* 0x000fec0003800000 */
.L_x_86:
[----:B------:R-:W-:Y:S01]  /*5be0*/  LOP3.LUT R12, R12, 0x80000000, R31, 0x48, !PT ;  /* 0x800000000c0c7812 */ /* 0x000fe200078e481f */
[----:B------:R-:W-:Y:S06]  /*5bf0*/  BRA `(.L_x_92) ;  /* 0x00000000000c7947 */ /* 0x000fec0003800000 */
.L_x_85:
[----:B------:R-:W0:Y:S01]  /*5c00*/  MUFU.RSQ R12, -QNAN ;  /* 0xffc00000000c7908 */ /* 0x000e220000001400 */
[----:B------:R-:W-:Y:S05]  /*5c10*/  BRA `(.L_x_92) ;  /* 0x0000000000047947 */ /* 0x000fea0003800000 */
.L_x_84:
[----:B------:R-:W-:-:S07]  /*5c20*/  FADD.FTZ R12, R31, R4 ;  /* 0x000000041f0c7221 */ /* 0x000fce0000010000 */
.L_x_92:
[----:B------:R-:W-:Y:S05]  /*5c30*/  BSYNC.RECONVERGENT B1 ;  /* 0x0000000000017941 */ /* 0x000fea0003800200 */
.L_x_82:
[----:B------:R-:W-:Y:S01]  /*5c40*/  HFMA2 R13, -RZ, RZ, 0, 0 ;  /* 0x00000000ff0d7431 */ /* 0x000fe200000001ff */
[----:B0-----:R-:W-:Y:S02]  /*5c50*/  MOV R15, R12 ;  /* 0x0000000c000f7202 */ /* 0x001fe40000000f00 */
[----:B------:R-:W-:-:S04]  /*5c60*/  MOV R12, R14 ;  /* 0x0000000e000c7202 */ /* 0x000fc80000000f00 */
[----:B------:R-:W-:Y:S05]  /*5c70*/  RET.REL.NODEC R12 `(_Z23eucldist_sorted_rho_expPKfPfiiif) ;  /* 0xffffffa00ce07950 */ /* 0x000fea0003c3ffff */
.L_x_93:
[----:B------:R-:W-:-:S00]  /*5c80*/  BRA `(.L_x_93) ;  /* 0xfffffffc00fc7947 */ /* 0x000fc0000383ffff */
[----:B------:R-:W-:-:S00]  /*5c90*/  NOP ;  /* 0x0000000000007918 */ /* 0x000fc00000000000 */
        /* <DEDUP_REMOVED lines=14> */
.L_x_94:


//--------------------- .nv.shared._Z23eucldist_sorted_rho_expPKfPfiiif --------------------------
	.section	.nv.shared._Z23eucldist_sorted_rho_expPKfPfiiif,"aw",@nobits
	.sectionflags	@""
	.align	4
.nv.shared._Z23eucldist_sorted_rho_expPKfPfiiif:
	.zero		10048


//--------------------- .nv.shared.reserved.0     --------------------------
	.section	.nv.shared.reserved.0,"aw",@nobits
	.weak		__nv_reservedSMEM_offset_0_alias
	.size		__nv_reservedSMEM_offset_0_alias, 0, 64
	.other		__nv_reservedSMEM_offset_0_alias,@"STO_CUDA_RESERVED_SHARED STV_DEFAULT"
__nv_reservedSMEM_offset_0_alias:
	.zero		0
	.zero		64


//--------------------- .nv.constant0._Z23eucldist_sorted_rho_expPKfPfiiif --------------------------
	.section	.nv.constant0._Z23eucldist_sorted_rho_expPKfPfiiif,"a",@progbits
	.sectionflags	@""
	.align	4
.nv.constant0._Z23eucldist_sorted_rho_expPKfPfiiif:
	.zero		928


//--------------------- SYMBOLS --------------------------

	.type		.nv.reservedSmem.offset0,@object
	.size		.nv.reservedSmem.offset0,0x4
	.type		.nv.reservedSmem.cap,@object
	.size		.nv.reservedSmem.cap,0x4
